def attn_fwd(
    Q,
    K,
    V,
    Out,
    Lse,
    sm_scale,
    stride_qz,
    stride_qh,
    stride_qm,
    stride_qk,
    stride_kz,
    stride_kh,
    stride_kn,
    stride_kk,
    stride_vz,
    stride_vh,
    stride_vn,
    stride_vk,
    stride_oz,
    stride_oh,
    stride_om,
    stride_ok,
    seqlen_q,
    seqlen_k,
    BLOCK_M: tl.constexpr,
    BLOCK_N: tl.constexpr,
    HEAD_DIM: tl.constexpr,
    CAUSAL: tl.constexpr,
):
    start_m = tl.program_id(0)
    off_hz = tl.program_id(1)
    q_off = off_hz * stride_qh
    k_off = off_hz * stride_kh
    v_off = off_hz * stride_vh
    offs_m = start_m * BLOCK_M + tl.arange(0, BLOCK_M)
    offs_d = tl.arange(0, HEAD_DIM)
    offs_n = tl.arange(0, BLOCK_N)
    q_ptrs = Q + q_off + offs_m[:, None] * stride_qm + offs_d[None, :] * stride_qk
    k_ptrs = K + k_off + offs_d[:, None] * stride_kk + offs_n[None, :] * stride_kn
    v_ptrs = V + v_off + offs_n[:, None] * stride_vn + offs_d[None, :] * stride_vk
    m_i = tl.full([BLOCK_M], float("-inf"), dtype=tl.float32)
    l_i = tl.zeros([BLOCK_M], dtype=tl.float32) + 1.0
    acc = tl.zeros([BLOCK_M, HEAD_DIM], dtype=tl.float32)
    q = tl.load(q_ptrs)
    acc, l_i, m_i = _attn_fwd_inner(
        acc,
        l_i,
        m_i,
        q,
        k_ptrs,
        v_ptrs,
        sm_scale,
        stride_kn,
        stride_vn,
        start_m,
        seqlen_k,
        BLOCK_M,
        BLOCK_N,
        HEAD_DIM,
        CAUSAL,
    )
    acc = acc / l_i[:, None]
    lse = m_i + tl.math.log2(l_i) / 1.4426950408889634
    o_ptrs = (
        Out
        + off_hz * stride_oh
        + offs_m[:, None] * stride_om
        + offs_d[None, :] * stride_ok
    )
    tl.store(o_ptrs, acc.to(Out.dtype.element_ty))
    tl.store(Lse + off_hz * seqlen_q + offs_m, lse)

# config = {"BLOCK_M": 32, "BLOCK_N": 32, "HEAD_DIM": 64, "arch": "sm_100", "causal": false, "dtype": "fp8e4m3", "num_stages": 2, "num_warps": 4}
# arch = sm_100


// ===== COMPILED SASS (sm_100a) =====

	.target	sm_100a

	.elftype	@"ET_EXEC"


//--------------------- .note.nv.tkinfo           --------------------------
	.section	.note.nv.tkinfo,"",@"SHT_NOTE"
	.sectionflags	@"SHF_NOTE_NV_TKINFO"
	.tkinfo
        /*0018*/ 	.word	0x00000081
        /*0030*/ 	.string	""
        /*0030*/ 	.string	"ptxas-blackwell"
        /*0030*/ 	.string	"Cuda compilation tools, release 12.9, V12.9.86"
        /*0030*/ 	.string	"Build cuda_12.9.r12.9/compiler.36037853_0"
        /*0030*/ 	.string	"-v  -suppress-debug-info  -lineinfo  -arch sm_100a "



//--------------------- .note.nv.cuver            --------------------------
	.section	.note.nv.cuver,"",@"SHT_NOTE"
	.sectionflags	@"SHF_NOTE_NV_CUVER"
        /*0018*/ 	.short	0x0001
        /*001a*/ 	.short	0x0064
        /*001c*/ 	.short	0x0001
        /*001e*/ 	.short	0x0000
        /*0020*/ 	.short	0x0001
        /*0022*/ 	.short	0x0000


//--------------------- .nv.info                  --------------------------
	.section	.nv.info,"",@"SHT_CUDA_INFO"
	.align	4


	//----- nvinfo : EIATTR_REGCOUNT
	.align		4
        /*0000*/ 	.byte	0x04, 0x2f
        /*0002*/ 	.short	(.L_2 - .L_1)
	.align		4
.L_1:
        /*0004*/ 	.word	index@(attn_fwd)
        /*0008*/ 	.word	0x000000a8


	//----- nvinfo : EIATTR_FRAME_SIZE
	.align		4
.L_2:
        /*000c*/ 	.byte	0x04, 0x11
        /*000e*/ 	.short	(.L_4 - .L_3)
	.align		4
.L_3:
        /*0010*/ 	.word	index@(attn_fwd)
        /*0014*/ 	.word	0x00000000


	//----- nvinfo : EIATTR_MIN_STACK_SIZE
	.align		4
.L_4:
        /*0018*/ 	.byte	0x04, 0x12
        /*001a*/ 	.short	(.L_6 - .L_5)
	.align		4
.L_5:
        /*001c*/ 	.word	index@(attn_fwd)
        /*0020*/ 	.word	0x00000000
.L_6:


//--------------------- .nv.info.attn_fwd         --------------------------
	.section	.nv.info.attn_fwd,"",@"SHT_CUDA_INFO"
	.sectionflags	@""
	.align	4


	//----- nvinfo : EIATTR_CUDA_API_VERSION
	.align		4
        /*0000*/ 	.byte	0x04, 0x37
        /*0002*/ 	.short	(.L_8 - .L_7)
.L_7:
        /*0004*/ 	.word	0x00000081


	//----- nvinfo : EIATTR_KPARAM_INFO
	.align		4
.L_8:
        /*0008*/ 	.byte	0x04, 0x17
        /*000a*/ 	.short	(.L_10 - .L_9)
.L_9:
        /*000c*/ 	.word	0x00000000
        /*0010*/ 	.short	0x0019
        /*0012*/ 	.short	0x0080
        /*0014*/ 	.byte	0x00, 0xf4, 0x21, 0x00


	//----- nvinfo : EIATTR_KPARAM_INFO
	.align		4
.L_10:
        /*0018*/ 	.byte	0x04, 0x17
        /*001a*/ 	.short	(.L_12 - .L_11)
.L_11:
        /*001c*/ 	.word	0x00000000
        /*0020*/ 	.short	0x0018
        /*0022*/ 	.short	0x0078
        /*0024*/ 	.byte	0x00, 0xf4, 0x21, 0x00


	//----- nvinfo : EIATTR_KPARAM_INFO
	.align		4
.L_12:
        /*0028*/ 	.byte	0x04, 0x17
        /*002a*/ 	.short	(.L_14 - .L_13)
.L_13:
        /*002c*/ 	.word	0x00000000
        /*0030*/ 	.short	0x0017
        /*0032*/ 	.short	0x0070
        /*0034*/ 	.byte	0x00, 0xf0, 0x11, 0x00


	//----- nvinfo : EIATTR_KPARAM_INFO
	.align		4
.L_14:
        /*0038*/ 	.byte	0x04, 0x17
        /*003a*/ 	.short	(.L_16 - .L_15)
.L_15:
        /*003c*/ 	.word	0x00000000
        /*0040*/ 	.short	0x0016
        /*0042*/ 	.short	0x006c
        /*0044*/ 	.byte	0x00, 0xf0, 0x11, 0x00


	//----- nvinfo : EIATTR_KPARAM_INFO
	.align		4
.L_16:
        /*0048*/ 	.byte	0x04, 0x17
        /*004a*/ 	.short	(.L_18 - .L_17)
.L_17:
        /*004c*/ 	.word	0x00000000
        /*0050*/ 	.short	0x0015
        /*0052*/ 	.short	0x0068
        /*0054*/ 	.byte	0x00, 0xf0, 0x11, 0x00


	//----- nvinfo : EIATTR_KPARAM_INFO
	.align		4
.L_18:
        /*0058*/ 	.byte	0x04, 0x17
        /*005a*/ 	.short	(.L_20 - .L_19)
.L_19:
        /*005c*/ 	.word	0x00000000
        /*0060*/ 	.short	0x0014
        /*0062*/ 	.short	0x0064
        /*0064*/ 	.byte	0x00, 0xf0, 0x11, 0x00


	//----- nvinfo : EIATTR_KPARAM_INFO
	.align		4
.L_20:
        /*0068*/ 	.byte	0x04, 0x17
        /*006a*/ 	.short	(.L_22 - .L_21)
.L_21:
        /*006c*/ 	.word	0x00000000
        /*0070*/ 	.short	0x0013
        /*0072*/ 	.short	0x0060
        /*0074*/ 	.byte	0x00, 0xf0, 0x11, 0x00


	//----- nvinfo : EIATTR_KPARAM_INFO
	.align		4
.L_22:
        /*0078*/ 	.byte	0x04, 0x17
        /*007a*/ 	.short	(.L_24 - .L_23)
.L_23:
        /*007c*/ 	.word	0x00000000
        /*0080*/ 	.short	0x0012
        /*0082*/ 	.short	0x005c
        /*0084*/ 	.byte	0x00, 0xf0, 0x11, 0x00


	//----- nvinfo : EIATTR_KPARAM_INFO
	.align		4
.L_24:
        /*0088*/ 	.byte	0x04, 0x17
        /*008a*/ 	.short	(.L_26 - .L_25)
.L_25:
        /*008c*/ 	.word	0x00000000
        /*0090*/ 	.short	0x0011
        /*0092*/ 	.short	0x0058
        /*0094*/ 	.byte	0x00, 0xf0, 0x11, 0x00


	//----- nvinfo : EIATTR_KPARAM_INFO
	.align		4
.L_26:
        /*0098*/ 	.byte	0x04, 0x17
        /*009a*/ 	.short	(.L_28 - .L_27)
.L_27:
        /*009c*/ 	.word	0x00000000
        /*00a0*/ 	.short	0x0010
        /*00a2*/ 	.short	0x0054
        /*00a4*/ 	.byte	0x00, 0xf0, 0x11, 0x00


	//----- nvinfo : EIATTR_KPARAM_INFO
	.align		4
.L_28:
        /*00a8*/ 	.byte	0x04, 0x17
        /*00aa*/ 	.short	(.L_30 - .L_29)
.L_29:
        /*00ac*/ 	.word	0x00000000
        /*00b0*/ 	.short	0x000f
        /*00b2*/ 	.short	0x0050
        /*00b4*/ 	.byte	0x00, 0xf0, 0x11, 0x00


	//----- nvinfo : EIATTR_KPARAM_INFO
	.align		4
.L_30:
        /*00b8*/ 	.byte	0x04, 0x17
        /*00ba*/ 	.short	(.L_32 - .L_31)
.L_31:
        /*00bc*/ 	.word	0x00000000
        /*00c0*/ 	.short	0x000e
        /*00c2*/ 	.short	0x004c
        /*00c4*/ 	.byte	0x00, 0xf0, 0x11, 0x00


	//----- nvinfo : EIATTR_KPARAM_INFO
	.align		4
.L_32:
        /*00c8*/ 	.byte	0x04, 0x17
        /*00ca*/ 	.short	(.L_34 - .L_33)
.L_33:
        /*00cc*/ 	.word	0x00000000
        /*00d0*/ 	.short	0x000d
        /*00d2*/ 	.short	0x0048
        /*00d4*/ 	.byte	0x00, 0xf0, 0x11, 0x00


	//----- nvinfo : EIATTR_KPARAM_INFO
	.align		4
.L_34:
        /*00d8*/ 	.byte	0x04, 0x17
        /*00da*/ 	.short	(.L_36 - .L_35)
.L_35:
        /*00dc*/ 	.word	0x00000000
        /*00e0*/ 	.short	0x000c
        /*00e2*/ 	.short	0x0044
        /*00e4*/ 	.byte	0x00, 0xf0, 0x11, 0x00


	//----- nvinfo : EIATTR_KPARAM_INFO
	.align		4
.L_36:
        /*00e8*/ 	.byte	0x04, 0x17
        /*00ea*/ 	.short	(.L_38 - .L_37)
.L_37:
        /*00ec*/ 	.word	0x00000000
        /*00f0*/ 	.short	0x000b
        /*00f2*/ 	.short	0x0040
        /*00f4*/ 	.byte	0x00, 0xf0, 0x11, 0x00


	//----- nvinfo : EIATTR_KPARAM_INFO
	.align		4
.L_38:
        /*00f8*/ 	.byte	0x04, 0x17
        /*00fa*/ 	.short	(.L_40 - .L_39)
.L_39:
        /*00fc*/ 	.word	0x00000000
        /*0100*/ 	.short	0x000a
        /*0102*/ 	.short	0x003c
        /*0104*/ 	.byte	0x00, 0xf0, 0x11, 0x00


	//----- nvinfo : EIATTR_KPARAM_INFO
	.align		4
.L_40:
        /*0108*/ 	.byte	0x04, 0x17
        /*010a*/ 	.short	(.L_42 - .L_41)
.L_41:
        /*010c*/ 	.word	0x00000000
        /*0110*/ 	.short	0x0009
        /*0112*/ 	.short	0x0038
        /*0114*/ 	.byte	0x00, 0xf0, 0x11, 0x00


	//----- nvinfo : EIATTR_KPARAM_INFO
	.align		4
.L_42:
        /*0118*/ 	.byte	0x04, 0x17
        /*011a*/ 	.short	(.L_44 - .L_43)
.L_43:
        /*011c*/ 	.word	0x00000000
        /*0120*/ 	.short	0x0008
        /*0122*/ 	.short	0x0034
        /*0124*/ 	.byte	0x00, 0xf0, 0x11, 0x00


	//----- nvinfo : EIATTR_KPARAM_INFO
	.align		4
.L_44:
        /*0128*/ 	.byte	0x04, 0x17
        /*012a*/ 	.short	(.L_46 - .L_45)
.L_45:
        /*012c*/ 	.word	0x00000000
        /*0130*/ 	.short	0x0007
        /*0132*/ 	.short	0x0030
        /*0134*/ 	.byte	0x00, 0xf0, 0x11, 0x00


	//----- nvinfo : EIATTR_KPARAM_INFO
	.align		4
.L_46:
        /*0138*/ 	.byte	0x04, 0x17
        /*013a*/ 	.short	(.L_48 - .L_47)
.L_47:
        /*013c*/ 	.word	0x00000000
        /*0140*/ 	.short	0x0006
        /*0142*/ 	.short	0x002c
        /*0144*/ 	.byte	0x00, 0xf0, 0x11, 0x00


	//----- nvinfo : EIATTR_KPARAM_INFO
	.align		4
.L_48:
        /*0148*/ 	.byte	0x04, 0x17
        /*014a*/ 	.short	(.L_50 - .L_49)
.L_49:
        /*014c*/ 	.word	0x00000000
        /*0150*/ 	.short	0x0005
        /*0152*/ 	.short	0x0028
        /*0154*/ 	.byte	0x00, 0xf0, 0x11, 0x00


	//----- nvinfo : EIATTR_KPARAM_INFO
	.align		4
.L_50:
        /*0158*/ 	.byte	0x04, 0x17
        /*015a*/ 	.short	(.L_52 - .L_51)
.L_51:
        /*015c*/ 	.word	0x00000000
        /*0160*/ 	.short	0x0004
        /*0162*/ 	.short	0x0020
        /*0164*/ 	.byte	0x00, 0xf4, 0x21, 0x00


	//----- nvinfo : EIATTR_KPARAM_INFO
	.align		4
.L_52:
        /*0168*/ 	.byte	0x04, 0x17
        /*016a*/ 	.short	(.L_54 - .L_53)
.L_53:
        /*016c*/ 	.word	0x00000000
        /*0170*/ 	.short	0x0003
        /*0172*/ 	.short	0x0018
        /*0174*/ 	.byte	0x00, 0xf4, 0x21, 0x00


	//----- nvinfo : EIATTR_KPARAM_INFO
	.align		4
.L_54:
        /*0178*/ 	.byte	0x04, 0x17
        /*017a*/ 	.short	(.L_56 - .L_55)
.L_55:
        /*017c*/ 	.word	0x00000000
        /*0180*/ 	.short	0x0002
        /*0182*/ 	.short	0x0010
        /*0184*/ 	.byte	0x00, 0xf4, 0x21, 0x00


	//----- nvinfo : EIATTR_KPARAM_INFO
	.align		4
.L_56:
        /*0188*/ 	.byte	0x04, 0x17
        /*018a*/ 	.short	(.L_58 - .L_57)
.L_57:
        /*018c*/ 	.word	0x00000000
        /*0190*/ 	.short	0x0001
        /*0192*/ 	.short	0x0008
        /*0194*/ 	.byte	0x00, 0xf4, 0x21, 0x00


	//----- nvinfo : EIATTR_KPARAM_INFO
	.align		4
.L_58:
        /*0198*/ 	.byte	0x04, 0x17
        /*019a*/ 	.short	(.L_60 - .L_59)
.L_59:
        /*019c*/ 	.word	0x00000000
        /*01a0*/ 	.short	0x0000
        /*01a2*/ 	.short	0x0000
        /*01a4*/ 	.byte	0x00, 0xf4, 0x21, 0x00


	//----- nvinfo : EIATTR_SPARSE_MMA_MASK
	.align		4
.L_60:
        /*01a8*/ 	.byte	0x03, 0x50
        /*01aa*/ 	.short	0x0000


	//----- nvinfo : EIATTR_MAXREG_COUNT
	.align		4
        /*01ac*/ 	.byte	0x03, 0x1b
        /*01ae*/ 	.short	0x00ff


	//----- nvinfo : EIATTR_NUM_BARRIERS
	.align		4
        /*01b0*/ 	.byte	0x02, 0x4c
        /*01b2*/ 	.byte	0x01
	.zero		1


	//----- nvinfo : EIATTR_COOP_GROUP_MASK_REGIDS
	.align		4
        /*01b4*/ 	.byte	0x04, 0x29
        /*01b6*/ 	.short	(.L_62 - .L_61)


	//   ....[0]....
.L_61:
        /*01b8*/ 	.word	0xffffffff


	//   ....[1]....
        /*01bc*/ 	.word	0xffffffff


	//   ....[2]....
        /*01c0*/ 	.word	0xffffffff


	//   ....[3]....
        /*01c4*/ 	.word	0xffffffff


	//   ....[4]....
        /*01c8*/ 	.word	0xffffffff


	//   ....[5]....
        /*01cc*/ 	.word	0xffffffff


	//   ....[6]....
        /*01d0*/ 	.word	0xffffffff


	//   ....[7]....
        /*01d4*/ 	.word	0xffffffff


	//   ....[8]....
        /*01d8*/ 	.word	0xffffffff


	//   ....[9]....
        /*01dc*/ 	.word	0xffffffff


	//   ....[10]....
        /*01e0*/ 	.word	0xffffffff


	//   ....[11]....
        /*01e4*/ 	.word	0xffffffff


	//   ....[12]....
        /*01e8*/ 	.word	0xffffffff


	//   ....[13]....
        /*01ec*/ 	.word	0xffffffff


	//   ....[14]....
        /*01f0*/ 	.word	0xffffffff


	//   ....[15]....
        /*01f4*/ 	.word	0xffffffff


	//   ....[16]....
        /*01f8*/ 	.word	0xffffffff


	//   ....[17]....
        /*01fc*/ 	.word	0xffffffff


	//   ....[18]....
        /*0200*/ 	.word	0xffffffff


	//   ....[19]....
        /*0204*/ 	.word	0xffffffff


	//----- nvinfo : EIATTR_COOP_GROUP_INSTR_OFFSETS
	.align		4
.L_62:
        /*0208*/ 	.byte	0x04, 0x28
        /*020a*/ 	.short	(.L_64 - .L_63)


	//   ....[0]....
.L_63:
        /*020c*/ 	.word	0x00001f70


	//   ....[1]....
        /*0210*/ 	.word	0x00001f80


	//   ....[2]....
        /*0214*/ 	.word	0x00001f90


	//   ....[3]....
        /*0218*/ 	.word	0x00001fa0


	//   ....[4]....
        /*021c*/ 	.word	0x00001ff0


	//   ....[5]....
        /*0220*/ 	.word	0x00002000


	//   ....[6]....
        /*0224*/ 	.word	0x00002010


	//   ....[7]....
        /*0228*/ 	.word	0x00002020


	//   ....[8]....
        /*022c*/ 	.word	0x000020d0


	//   ....[9]....
        /*0230*/ 	.word	0x000020f0


	//   ....[10]....
        /*0234*/ 	.word	0x00002360


	//   ....[11]....
        /*0238*/ 	.word	0x00002370


	//   ....[12]....
        /*023c*/ 	.word	0x00002390


	//   ....[13]....
        /*0240*/ 	.word	0x000023a0


	//   ....[14]....
        /*0244*/ 	.word	0x000023d0


	//   ....[15]....
        /*0248*/ 	.word	0x00002400


	//   ....[16]....
        /*024c*/ 	.word	0x00002410


	//   ....[17]....
        /*0250*/ 	.word	0x00002420


	//   ....[18]....
        /*0254*/ 	.word	0x000024e0


	//   ....[19]....
        /*0258*/ 	.word	0x00002500


	//----- nvinfo : EIATTR_VRC_CTA_INIT_COUNT
	.align		4
.L_64:
        /*025c*/ 	.byte	0x02, 0x4a
	.zero		1
	.zero		1


	//----- nvinfo : EIATTR_EXIT_INSTR_OFFSETS
	.align		4
        /*0260*/ 	.byte	0x04, 0x1c
        /*0262*/ 	.short	(.L_66 - .L_65)


	//   ....[0]....
.L_65:
        /*0264*/ 	.word	0x000045e0


	//   ....[1]....
        /*0268*/ 	.word	0x00004610


	//----- nvinfo : EIATTR_REQNTID
	.align		4
.L_66:
        /*026c*/ 	.byte	0x04, 0x10
        /*026e*/ 	.short	(.L_68 - .L_67)
.L_67:
        /*0270*/ 	.word	0x00000080
        /*0274*/ 	.word	0x00000001
        /*0278*/ 	.word	0x00000001


	//----- nvinfo : EIATTR_CBANK_PARAM_SIZE
	.align		4
.L_68:
        /*027c*/ 	.byte	0x03, 0x19
        /*027e*/ 	.short	0x0088


	//----- nvinfo : EIATTR_PARAM_CBANK
	.align		4
        /*0280*/ 	.byte	0x04, 0x0a
        /*0282*/ 	.short	(.L_70 - .L_69)
	.align		4
.L_69:
        /*0284*/ 	.word	index@(.nv.constant0.attn_fwd)
        /*0288*/ 	.short	0x0380
        /*028a*/ 	.short	0x0088


	//----- nvinfo : EIATTR_SW_WAR
	.align		4
.L_70:
        /*028c*/ 	.byte	0x04, 0x36
        /*028e*/ 	.short	(.L_72 - .L_71)
.L_71:
        /*0290*/ 	.word	0x00000008
.L_72:


//--------------------- .nv.compat                --------------------------
	.section	.nv.compat,"",@"SHT_CUDA_COMPAT_INFO"
	.align	4
        /*0000*/ 	.byte	0x02, 0x02, 0x02, 0x00, 0x02, 0x05, 0x05, 0x00, 0x02, 0x03, 0x00, 0x00, 0x02, 0x06, 0x01, 0x00


//--------------------- .nv.callgraph             --------------------------
	.section	.nv.callgraph,"",@"SHT_CUDA_CALLGRAPH"
	.align	4
	.sectionentsize	8
	.align		4
        /*0000*/ 	.word	0x00000000
	.align		4
        /*0004*/ 	.word	0xffffffff
	.align		4
        /*0008*/ 	.word	0x00000000
	.align		4
        /*000c*/ 	.word	0xfffffffe
	.align		4
        /*0010*/ 	.word	0x00000000
	.align		4
        /*0014*/ 	.word	0xfffffffd
	.align		4
        /*0018*/ 	.word	0x00000000
	.align		4
        /*001c*/ 	.word	0xfffffffc


//--------------------- .nv.constant4             --------------------------
	.section	.nv.constant4,"a",@progbits
	.align	8
	.align		8
.nv.constant4:
        /*0000*/ 	.dword	_$_str


//--------------------- .text.attn_fwd            --------------------------
	.section	.text.attn_fwd,"ax",@progbits
	.align	128
        .global         attn_fwd
        .type           attn_fwd,@function
        .size           attn_fwd,(.L_x_3 - attn_fwd)
        .other          attn_fwd,@"STO_CUDA_ENTRY STV_DEFAULT"
attn_fwd:
.text.attn_fwd:
[----:B------:R-:W0:Y:S01]  /*0000*/  LDC R1, c[0x0][0x37c] ;  /* 0x0000df00ff017b82 */ /* 0x000e220000000800 */
[----:B------:R-:W1:Y:S07]  /*0010*/  S2R R28, SR_TID.X ;  /* 0x00000000001c7919 */ /* 0x000e6e0000002100 */
[----:B------:R-:W2:Y:S01]  /*0020*/  S2UR UR8, SR_CTAID.Y ;  /* 0x00000000000879c3 */ /* 0x000ea20000002600 */
[----:B------:R-:W2:Y:S01]  /*0030*/  LDCU.64 UR4, c[0x0][0x3b0] ;  /* 0x00007600ff0477ac */ /* 0x000ea20008000a00 */
[----:B------:R-:W3:Y:S01]  /*0040*/  S2R R0, SR_CTAID.X ;  /* 0x0000000000007919 */ /* 0x000ee20000002500 */
[----:B------:R-:W4:Y:S05]  /*0050*/  LDCU.64 UR12, c[0x0][0x358] ;  /* 0x00006b00ff0c77ac */ /* 0x000f2a0008000a00 */
[----:B------:R-:W5:Y:S08]  /*0060*/  LDC R33, c[0x0][0x3b8] ;  /* 0x0000ee00ff217b82 */ /* 0x000f700000000800 */
[----:B------:R-:W0:Y:S01]  /*0070*/  LDC.64 R30, c[0x0][0x380] ;  /* 0x0000e000ff1e7b82 */ /* 0x000e220000000a00 */
[----:B--2---:R-:W-:Y:S01]  /*0080*/  UIMAD UR4, UR8, UR4, URZ ;  /* 0x00000004080472a4 */ /* 0x004fe2000f8e02ff */
[----:B-1----:R-:W-:-:S02]  /*0090*/  LOP3.LUT R3, R28, 0x1f, RZ, 0xc0, !PT ;  /* 0x0000001f1c037812 */ /* 0x002fc400078ec0ff */
[----:B------:R-:W-:-:S03]  /*00a0*/  SHF.R.U32.HI R4, RZ, 0x5, R28 ;  /* 0x00000005ff047819 */ /* 0x000fc6000001161c */
[----:B---3--:R-:W-:Y:S01]  /*00b0*/  IMAD R145, R0, 0x20, R3 ;  /* 0x0000002000917824 */ /* 0x008fe200078e0203 */
[----:B------:R-:W-:-:S03]  /*00c0*/  SGXT.U32 R4, R4, 0x2 ;  /* 0x000000020404781a */ /* 0x000fc60000000000 */
[----:B------:R-:W-:Y:S01]  /*00d0*/  IMAD R5, R145, UR5, RZ ;  /* 0x0000000591057c24 */ /* 0x000fe2000f8e02ff */
[----:B------:R-:W-:Y:S01]  /*00e0*/  USHF.R.S32.HI UR5, URZ, 0x1f, UR4 ;  /* 0x0000001fff057899 */ /* 0x000fe20008011404 */
[----:B-----5:R-:W-:-:S03]  /*00f0*/  IMAD R0, R4, R33, RZ ;  /* 0x0000002104007224 */ /* 0x020fc600078e02ff */
[----:B0-----:R-:W-:Y:S01]  /*0100*/  IADD3 R29, P0, P1, R5, UR4, R30 ;  /* 0x00000004051d7c10 */ /* 0x001fe2000f91e01e */
[----:B------:R-:W-:Y:S01]  /*0110*/  IMAD R2, R33, 0x4, R0 ;  /* 0x0000000421027824 */ /* 0x000fe200078e0200 */
[----:B------:R-:W-:-:S03]  /*0120*/  SHF.R.S32.HI R6, RZ, 0x1f, R5 ;  /* 0x0000001fff067819 */ /* 0x000fc60000011405 */
[C---:B------:R-:W-:Y:S01]  /*0130*/  IMAD R5, R33.reuse, 0x4, R2 ;  /* 0x0000000421057824 */ /* 0x040fe200078e0202 */
[----:B------:R-:W-:Y:S02]  /*0140*/  IADD3.X R31, PT, PT, R6, UR5, R31, P0, P1 ;  /* 0x00000005061f7c10 */ /* 0x000fe400087e241f */
[-C--:B------:R-:W-:Y:S02]  /*0150*/  IADD3 R6, P0, PT, R0, R29.reuse, RZ ;  /* 0x0000001d00067210 */ /* 0x080fe40007f1e0ff */
[----:B------:R-:W-:Y:S02]  /*0160*/  IADD3 R8, P1, PT, R2, R29, RZ ;  /* 0x0000001d02087210 */ /* 0x000fe40007f3e0ff */
[----:B------:R-:W-:Y:S01]  /*0170*/  LEA.HI.X.SX32 R7, R0, R31, 0x1, P0 ;  /* 0x0000001f00077211 */ /* 0x000fe200000f0eff */
[----:B------:R-:W-:Y:S01]  /*0180*/  IMAD R0, R33, 0x4, R5 ;  /* 0x0000000421007824 */ /* 0x000fe200078e0205 */
[----:B------:R-:W-:Y:S02]  /*0190*/  IADD3 R10, P0, PT, R5, R29, RZ ;  /* 0x0000001d050a7210 */ /* 0x000fe40007f1e0ff */
[-C--:B------:R-:W-:Y:S01]  /*01a0*/  LEA.HI.X.SX32 R9, R2, R31.reuse, 0x1, P1 ;  /* 0x0000001f02097211 */ /* 0x080fe200008f0eff */
[----:B------:R-:W-:Y:S01]  /*01b0*/  IMAD R2, R33, 0x4, R0 ;  /* 0x0000000421027824 */ /* 0x000fe200078e0200 */
[----:B------:R-:W-:Y:S01]  /*01c0*/  LEA.HI.X.SX32 R11, R5, R31, 0x1, P0 ;  /* 0x0000001f050b7211 */ /* 0x000fe200000f0eff */
[----:B----4-:R0:W2:Y:S01]  /*01d0*/  LDG.E.U8 R18, desc[UR12][R6.64] ;  /* 0x0000000c06127981 */ /* 0x0100a2000c1e1100 */
[----:B------:R-:W-:-:S03]  /*01e0*/  IADD3 R12, P0, PT, R0, R29, RZ ;  /* 0x0000001d000c7210 */ /* 0x000fc60007f1e0ff */
[----:B------:R1:W2:Y:S01]  /*01f0*/  LDG.E.U8 R19, desc[UR12][R8.64] ;  /* 0x0000000c08137981 */ /* 0x0002a2000c1e1100 */
[----:B------:R-:W-:Y:S01]  /*0200*/  LEA.HI.X.SX32 R13, R0, R31, 0x1, P0 ;  /* 0x0000001f000d7211 */ /* 0x000fe200000f0eff */
[C---:B------:R-:W-:Y:S01]  /*0210*/  IMAD R0, R33.reuse, 0x4, R2 ;  /* 0x0000000421007824 */ /* 0x040fe200078e0202 */
[C---:B------:R-:W-:Y:S01]  /*0220*/  IADD3 R14, P0, PT, R2.reuse, R29, RZ ;  /* 0x0000001d020e7210 */ /* 0x040fe20007f1e0ff */
[----:B------:R3:W4:Y:S03]  /*0230*/  LDG.E.U8 R20, desc[UR12][R10.64] ;  /* 0x0000000c0a147981 */ /* 0x000726000c1e1100 */
[----:B------:R-:W-:Y:S01]  /*0240*/  LEA.HI.X.SX32 R15, R2, R31, 0x1, P0 ;  /* 0x0000001f020f7211 */ /* 0x000fe200000f0eff */
[C---:B------:R-:W-:Y:S01]  /*0250*/  IMAD R2, R33.reuse, 0x4, R0 ;  /* 0x0000000421027824 */ /* 0x040fe200078e0200 */
[C---:B0-----:R-:W-:Y:S01]  /*0260*/  IADD3 R6, P0, PT, R0.reuse, R29, RZ ;  /* 0x0000001d00067210 */ /* 0x041fe20007f1e0ff */
[----:B------:R0:W4:Y:S02]  /*0270*/  LDG.E.U8 R21, desc[UR12][R12.64] ;  /* 0x0000000c0c157981 */ /* 0x000124000c1e1100 */
[C---:B------:R-:W-:Y:S01]  /*0280*/  IMAD R5, R33.reuse, 0x4, R2 ;  /* 0x0000000421057824 */ /* 0x040fe200078e0202 */
[----:B------:R-:W-:Y:S01]  /*0290*/  LEA.HI.X.SX32 R7, R0, R31, 0x1, P0 ;  /* 0x0000001f00077211 */ /* 0x000fe200000f0eff */
[----:B------:R5:W4:Y:S01]  /*02a0*/  LDG.E.U8 R22, desc[UR12][R14.64] ;  /* 0x0000000c0e167981 */ /* 0x000b22000c1e1100 */
[CC--:B------:R-:W-:Y:S01]  /*02b0*/  IADD3 R16, P1, PT, R2.reuse, R29.reuse, RZ ;  /* 0x0000001d02107210 */ /* 0x0c0fe20007f3e0ff */
[----:B------:R-:W-:Y:S01]  /*02c0*/  IMAD R0, R33, 0x4, R5 ;  /* 0x0000000421007824 */ /* 0x000fe200078e0205 */
[----:B-1----:R-:W-:Y:S01]  /*02d0*/  IADD3 R8, P0, PT, R5, R29, RZ ;  /* 0x0000001d05087210 */ /* 0x002fe20007f1e0ff */
[----:B------:R1:W4:Y:S01]  /*02e0*/  LDG.E.U8 R23, desc[UR12][R6.64] ;  /* 0x0000000c06177981 */ /* 0x000322000c1e1100 */
[----:B------:R-:W-:-:S02]  /*02f0*/  LEA.HI.X.SX32 R17, R2, R31, 0x1, P1 ;  /* 0x0000001f02117211 */ /* 0x000fc400008f0eff */
[----:B------:R-:W-:Y:S01]  /*0300*/  LEA.HI.X.SX32 R9, R5, R31, 0x1, P0 ;  /* 0x0000001f05097211 */ /* 0x000fe200000f0eff */
[C---:B------:R-:W-:Y:S01]  /*0310*/  IMAD R2, R33.reuse, 0x4, R0 ;  /* 0x0000000421027824 */ /* 0x040fe200078e0200 */
[C---:B---3--:R-:W-:Y:S01]  /*0320*/  IADD3 R10, P0, PT, R0.reuse, R29, RZ ;  /* 0x0000001d000a7210 */ /* 0x048fe20007f1e0ff */
[----:B------:R-:W3:Y:S03]  /*0330*/  LDG.E.U8 R24, desc[UR12][R16.64] ;  /* 0x0000000c10187981 */ /* 0x000ee6000c1e1100 */
[----:B------:R-:W-:Y:S01]  /*0340*/  LEA.HI.X.SX32 R11, R0, R31, 0x1, P0 ;  /* 0x0000001f000b7211 */ /* 0x000fe200000f0eff */
[C---:B------:R-:W-:Y:S01]  /*0350*/  IMAD R0, R33.reuse, 0x4, R2 ;  /* 0x0000000421007824 */ /* 0x040fe200078e0202 */
[-C--:B0-----:R-:W-:Y:S01]  /*0360*/  IADD3 R12, P0, PT, R2, R29.reuse, RZ ;  /* 0x0000001d020c7210 */ /* 0x081fe20007f1e0ff */
[----:B------:R0:W3:Y:S02]  /*0370*/  LDG.E.U8 R25, desc[UR12][R8.64] ;  /* 0x0000000c08197981 */ /* 0x0000e4000c1e1100 */
[----:B------:R-:W-:Y:S01]  /*0380*/  IMAD R5, R33, 0x4, R0 ;  /* 0x0000000421057824 */ /* 0x000fe200078e0200 */
[----:B-----5:R-:W-:Y:S01]  /*0390*/  IADD3 R14, P1, PT, R0, R29, RZ ;  /* 0x0000001d000e7210 */ /* 0x020fe20007f3e0ff */
[----:B------:R5:W3:Y:S01]  /*03a0*/  LDG.E.U8 R26, desc[UR12][R10.64] ;  /* 0x0000000c0a1a7981 */ /* 0x000ae2000c1e1100 */
[----:B------:R-:W-:-:S02]  /*03b0*/  LEA.HI.X.SX32 R13, R2, R31, 0x1, P0 ;  /* 0x0000001f020d7211 */ /* 0x000fc400000f0eff */
[----:B------:R-:W-:Y:S01]  /*03c0*/  LEA.HI.X.SX32 R15, R0, R31, 0x1, P1 ;  /* 0x0000001f000f7211 */ /* 0x000fe200008f0eff */
[----:B------:R-:W-:Y:S01]  /*03d0*/  IMAD R0, R33, 0x4, R5 ;  /* 0x0000000421007824 */ /* 0x000fe200078e0205 */
[----:B-1----:R-:W-:Y:S01]  /*03e0*/  IADD3 R6, P0, PT, R5, R29, RZ ;  /* 0x0000001d05067210 */ /* 0x002fe20007f1e0ff */
[----:B------:R1:W3:Y:S02]  /*03f0*/  LDG.E.U8 R27, desc[UR12][R12.64] ;  /* 0x0000000c0c1b7981 */ /* 0x0002e4000c1e1100 */
[----:B------:R-:W-:Y:S01]  /*0400*/  IMAD R2, R33, 0x4, R0 ;  /* 0x0000000421027824 */ /* 0x000fe200078e0200 */
[----:B------:R-:W-:Y:S01]  /*0410*/  LEA.HI.X.SX32 R7, R5, R31, 0x1, P0 ;  /* 0x0000001f05077211 */ /* 0x000fe200000f0eff */
[----:B------:R1:W3:Y:S01]  /*0420*/  LDG.E.U8 R14, desc[UR12][R14.64] ;  /* 0x0000000c0e0e7981 */ /* 0x0002e2000c1e1100 */
[----:B0-----:R-:W-:Y:S01]  /*0430*/  IADD3 R8, P0, PT, R0, R29, RZ ;  /* 0x0000001d00087210 */ /* 0x001fe20007f1e0ff */
[----:B------:R-:W-:-:S03]  /*0440*/  IMAD R5, R33, 0x4, R2 ;  /* 0x0000000421057824 */ /* 0x000fc600078e0202 */
[----:B------:R-:W-:Y:S01]  /*0450*/  LEA.HI.X.SX32 R9, R0, R31, 0x1, P0 ;  /* 0x0000001f00097211 */ /* 0x000fe200000f0eff */
[----:B------:R-:W-:Y:S01]  /*0460*/  IMAD R0, R33, 0x4, R5 ;  /* 0x0000000421007824 */ /* 0x000fe200078e0205 */
[CC--:B-----5:R-:W-:Y:S01]  /*0470*/  IADD3 R10, P0, PT, R2.reuse, R29.reuse, RZ ;  /* 0x0000001d020a7210 */ /* 0x0e0fe20007f1e0ff */
[----:B------:R0:W5:Y:S01]  /*0480*/  LDG.E.U8 R7, desc[UR12][R6.64] ;  /* 0x0000000c06077981 */ /* 0x000162000c1e1100 */
[C---:B------:R-:W-:Y:S02]  /*0490*/  IADD3 R16, P1, PT, R5.reuse, R29, RZ ;  /* 0x0000001d05107210 */ /* 0x040fe40007f3e0ff */
[----:B------:R-:W-:Y:S01]  /*04a0*/  LEA.HI.X.SX32 R11, R2, R31, 0x1, P0 ;  /* 0x0000001f020b7211 */ /* 0x000fe200000f0eff */
[----:B------:R0:W5:Y:S01]  /*04b0*/  LDG.E.U8 R8, desc[UR12][R8.64] ;  /* 0x0000000c08087981 */ /* 0x000162000c1e1100 */
[----:B-1----:R-:W-:Y:S02]  /*04c0*/  IADD3 R12, P0, PT, R0, R29, RZ ;  /* 0x0000001d000c7210 */ /* 0x002fe40007f1e0ff */
[----:B------:R-:W-:-:S02]  /*04d0*/  LEA.HI.X.SX32 R17, R5, R31, 0x1, P1 ;  /* 0x0000001f05117211 */ /* 0x000fc400008f0eff */
[----:B------:R-:W-:Y:S01]  /*04e0*/  LEA.HI.X.SX32 R13, R0, R31, 0x1, P0 ;  /* 0x0000001f000d7211 */ /* 0x000fe200000f0eff */
[----:B------:R1:W5:Y:S04]  /*04f0*/  LDG.E.U8 R11, desc[UR12][R10.64] ;  /* 0x0000000c0a0b7981 */ /* 0x000368000c1e1100 */
[----:B------:R-:W5:Y:S04]  /*0500*/  LDG.E.U8 R16, desc[UR12][R16.64] ;  /* 0x0000000c10107981 */ /* 0x000f68000c1e1100 */
[----:B------:R-:W5:Y:S01]  /*0510*/  LDG.E.U8 R13, desc[UR12][R12.64] ;  /* 0x0000000c0c0d7981 */ /* 0x000f62000c1e1100 */
[----:B------:R-:W0:Y:S01]  /*0520*/  S2R R0, SR_TID.X ;  /* 0x0000000000007919 */ /* 0x000e220000002100 */
[----:B------:R-:W0:Y:S01]  /*0530*/  S2UR UR7, SR_CgaCtaId ;  /* 0x00000000000779c3 */ /* 0x000e220000008800 */
[----:B------:R-:W-:-:S02]  /*0540*/  LOP3.LUT R5, R28, 0x3f, RZ, 0xc0, !PT ;  /* 0x0000003f1c057812 */ /* 0x000fc400078ec0ff */
[----:B------:R-:W-:Y:S01]  /*0550*/  SHF.R.S32.HI R2, RZ, 0x6, R28 ;  /* 0x00000006ff027819 */ /* 0x000fe2000001141c */
[----:B------:R-:W-:Y:S02]  /*0560*/  UMOV UR4, 0x400 ;  /* 0x0000040000047882 */ /* 0x000fe40000000000 */
[----:B------:R-:W-:Y:S01]  /*0570*/  IMAD.SHL.U32 R15, R5, 0x2, RZ ;  /* 0x00000002050f7824 */ /* 0x000fe200078e00ff */
[----:B------:R-:W-:-:S04]  /*0580*/  SGXT R2, R2, 0x1 ;  /* 0x000000010202781a */ /* 0x000fc80000000200 */
[----:B------:R-:W-:Y:S01]  /*0590*/  LOP3.LUT R2, R15, 0x90, R2, 0x78, !PT ;  /* 0x000000900f027812 */ /* 0x000fe200078e7802 */
[----:B0-----:R-:W-:-:S05]  /*05a0*/  IMAD.SHL.U32 R6, R0, 0x20, RZ ;  /* 0x0000002000067824 */ /* 0x001fca00078e00ff */
[----:B------:R-:W-:Y:S01]  /*05b0*/  LOP3.LUT R9, R6, 0x400, RZ, 0xc0, !PT ;  /* 0x0000040006097812 */ /* 0x000fe200078ec0ff */
[----:B------:R-:W-:Y:S01]  /*05c0*/  ULEA UR7, UR7, UR4, 0x18 ;  /* 0x0000000407077291 */ /* 0x000fe2000f8ec0ff */
[C---:B------:R-:W-:Y:S01]  /*05d0*/  LOP3.LUT R6, R0.reuse, 0x40, RZ, 0xc0, !PT ;  /* 0x0000004000067812 */ /* 0x040fe200078ec0ff */
[----:B------:R-:W0:Y:S02]  /*05e0*/  LDCU UR4, c[0x0][0x3f0] ;  /* 0x00007e00ff0477ac */ /* 0x000e240008000800 */
[----:B------:R-:W-:Y:S02]  /*05f0*/  IMAD R9, R0, 0x8000, R9 ;  /* 0x0000800000097824 */ /* 0x000fe400078e0209 */
[----:B------:R-:W-:-:S03]  /*0600*/  IMAD.SHL.U32 R6, R6, 0x4, RZ ;  /* 0x0000000406067824 */ /* 0x000fc600078e00ff */
[----:B------:R-:W-:-:S04]  /*0610*/  LOP3.LUT R9, R9, 0xffff, RZ, 0xc0, !PT ;  /* 0x0000ffff09097812 */ /* 0x000fc800078ec0ff */
[----:B------:R-:W-:-:S04]  /*0620*/  SHF.R.U32.HI R131, RZ, 0x9, R9 ;  /* 0x00000009ff837819 */ /* 0x000fc80000011609 */
[----:B------:R-:W-:Y:S02]  /*0630*/  LOP3.LUT R131, R6, 0xffff, R131, 0xf8, !PT ;  /* 0x0000ffff06837812 */ /* 0x000fe400078ef883 */
[----:B------:R-:W-:Y:S01]  /*0640*/  LOP3.LUT R6, R2, 0x20, RZ, 0x3c, !PT ;  /* 0x0000002002067812 */ /* 0x000fe200078e3cff */
[----:B0-----:R-:W-:Y:S01]  /*0650*/  UISETP.GE.AND UP0, UPT, UR4, 0x1, UPT ;  /* 0x000000010400788c */ /* 0x001fe2000bf06270 */
[C---:B-1----:R-:W-:Y:S02]  /*0660*/  LOP3.LUT R10, R0.reuse, 0x7f, RZ, 0xc0, !PT ;  /* 0x0000007f000a7812 */ /* 0x042fe400078ec0ff */
[----:B------:R-:W-:Y:S02]  /*0670*/  LOP3.LUT R130, R0, 0x7, RZ, 0xc0, !PT ;  /* 0x0000000700827812 */ /* 0x000fe400078ec0ff */
[----:B------:R-:W-:Y:S01]  /*0680*/  ISETP.GE.U32.AND P0, PT, R10, 0x20, PT ;  /* 0x000000200a00780c */ /* 0x000fe20003f06070 */
[----:B------:R-:W-:Y:S01]  /*0690*/  IMAD.SHL.U32 R129, R0, 0x4, RZ ;  /* 0x0000000400817824 */ /* 0x000fe200078e00ff */
[----:B------:R-:W-:Y:S01]  /*06a0*/  CS2R R56, SRZ ;  /* 0x0000000000387805 */ /* 0x000fe2000001ff00 */
[----:B------:R-:W-:Y:S01]  /*06b0*/  IMAD.MOV.U32 R85, RZ, RZ, -0x800000 ;  /* 0xff800000ff557424 */ /* 0x000fe200078e00ff */
[----:B------:R-:W-:Y:S01]  /*06c0*/  CS2R R58, SRZ ;  /* 0x00000000003a7805 */ /* 0x000fe2000001ff00 */
[----:B------:R-:W-:Y:S01]  /*06d0*/  IMAD.MOV.U32 R84, RZ, RZ, -0x800000 ;  /* 0xff800000ff547424 */ /* 0x000fe200078e00ff */
[----:B------:R-:W-:Y:S01]  /*06e0*/  CS2R R60, SRZ ;  /* 0x00000000003c7805 */ /* 0x000fe2000001ff00 */
[----:B------:R-:W-:Y:S01]  /*06f0*/  IMAD.MOV.U32 R87, RZ, RZ, -0x800000 ;  /* 0xff800000ff577424 */ /* 0x000fe200078e00ff */
[----:B------:R-:W-:Y:S01]  /*0700*/  CS2R R62, SRZ ;  /* 0x00000000003e7805 */ /* 0x000fe2000001ff00 */
[----:B------:R-:W-:Y:S01]  /*0710*/  IMAD.MOV.U32 R86, RZ, RZ, -0x800000 ;  /* 0xff800000ff567424 */ /* 0x000fe200078e00ff */
[----:B------:R-:W-:Y:S01]  /*0720*/  CS2R R44, SRZ ;  /* 0x00000000002c7805 */ /* 0x000fe2000001ff00 */
[----:B------:R-:W-:Y:S01]  /*0730*/  IMAD.MOV.U32 R154, RZ, RZ, 0x3f800000 ;  /* 0x3f800000ff9a7424 */ /* 0x000fe200078e00ff */
[----:B------:R-:W-:Y:S01]  /*0740*/  CS2R R46, SRZ ;  /* 0x00000000002e7805 */ /* 0x000fe2000001ff00 */
[----:B------:R-:W-:Y:S01]  /*0750*/  IMAD.MOV.U32 R155, RZ, RZ, 0x3f800000 ;  /* 0x3f800000ff9b7424 */ /* 0x000fe200078e00ff */
[----:B------:R-:W-:Y:S01]  /*0760*/  CS2R R48, SRZ ;  /* 0x0000000000307805 */ /* 0x000fe2000001ff00 */
[----:B------:R-:W-:Y:S01]  /*0770*/  IMAD.MOV.U32 R152, RZ, RZ, 0x3f800000 ;  /* 0x3f800000ff987424 */ /* 0x000fe200078e00ff */
[----:B------:R-:W-:Y:S01]  /*0780*/  CS2R R50, SRZ ;  /* 0x0000000000327805 */ /* 0x000fe2000001ff00 */
[----:B------:R-:W-:Y:S01]  /*0790*/  IMAD.MOV.U32 R153, RZ, RZ, 0x3f800000 ;  /* 0x3f800000ff997424 */ /* 0x000fe200078e00ff */
[----:B------:R-:W-:Y:S01]  /*07a0*/  LOP3.LUT R146, R28, 0x7f, RZ, 0xc0, !PT ;  /* 0x0000007f1c927812 */ /* 0x000fe200078ec0ff */
[----:B--2---:R-:W-:-:S05]  /*07b0*/  IMAD R18, R19, 0x100, R18 ;  /* 0x0000010013127824 */ /* 0x004fca00078e0212 */
[----:B------:R-:W-:Y:S01]  /*07c0*/  F2FP.F16.E4M3.UNPACK_B R18, R18 ;  /* 0x00000012ff12723e */ /* 0x000fe200020006ff */
[----:B----4-:R-:W-:Y:S02]  /*07d0*/  IMAD R20, R21, 0x100, R20 ;  /* 0x0000010015147824 */ /* 0x010fe400078e0214 */
[----:B------:R-:W-:-:S03]  /*07e0*/  IMAD R22, R23, 0x100, R22 ;  /* 0x0000010017167824 */ /* 0x000fc600078e0216 */
[----:B------:R-:W-:Y:S01]  /*07f0*/  F2FP.F16.E4M3.UNPACK_B R20, R20 ;  /* 0x00000014ff14723e */ /* 0x000fe200020006ff */
[----:B---3--:R-:W-:Y:S01]  /*0800*/  IMAD R24, R25, 0x100, R24 ;  /* 0x0000010019187824 */ /* 0x008fe200078e0218 */
[----:B------:R-:W-:-:S04]  /*0810*/  F2FP.F16.E4M3.UNPACK_B R22, R22 ;  /* 0x00000016ff16723e */ /* 0x000fc800020006ff */
[----:B------:R-:W-:Y:S01]  /*0820*/  F2FP.F16.E4M3.UNPACK_B R24, R24 ;  /* 0x00000018ff18723e */ /* 0x000fe200020006ff */
[----:B------:R-:W-:Y:S02]  /*0830*/  IMAD R26, R27, 0x100, R26 ;  /* 0x000001001b1a7824 */ /* 0x000fe400078e021a */
[----:B-----5:R-:W-:-:S05]  /*0840*/  IMAD R7, R7, 0x100, R14 ;  /* 0x0000010007077824 */ /* 0x020fca00078e020e */
[----:B------:R-:W-:Y:S01]  /*0850*/  F2FP.F16.E4M3.UNPACK_B R7, R7 ;  /* 0x00000007ff07723e */ /* 0x000fe200020006ff */
[----:B------:R-:W-:Y:S01]  /*0860*/  IMAD R8, R11, 0x100, R8 ;  /* 0x000001000b087824 */ /* 0x000fe200078e0208 */
[----:B------:R-:W-:-:S03]  /*0870*/  F2FP.F16.E4M3.UNPACK_B R26, R26 ;  /* 0x0000001aff1a723e */ /* 0x000fc600020006ff */
[----:B------:R0:W-:Y:S01]  /*0880*/  STS.U16 [R2+UR7+0xa00], R7 ;  /* 0x000a000702007988 */ /* 0x0001e20008000407 */
[----:B------:R-:W-:Y:S01]  /*0890*/  IMAD R13, R13, 0x100, R16 ;  /* 0x000001000d0d7824 */ /* 0x000fe200078e0210 */
[----:B------:R-:W-:Y:S02]  /*08a0*/  F2FP.F16.E4M3.UNPACK_B R8, R8 ;  /* 0x00000008ff08723e */ /* 0x000fe400020006ff */
[----:B0-----:R-:W-:Y:S02]  /*08b0*/  PRMT R7, R24, 0x7632, R7 ;  /* 0x0000763218077816 */ /* 0x001fe40000000007 */
[----:B------:R-:W-:Y:S01]  /*08c0*/  F2FP.F16.E4M3.UNPACK_B R13, R13 ;  /* 0x0000000dff0d723e */ /* 0x000fe200020006ff */
[----:B------:R-:W-:Y:S01]  /*08d0*/  STS.U16 [R2+UR7], R18 ;  /* 0x0000001202007988 */ /* 0x000fe20008000407 */
[----:B------:R-:W-:-:S03]  /*08e0*/  PRMT R14, R7, 0x7632, R14 ;  /* 0x00007632070e7816 */ /* 0x000fc6000000000e */
[----:B------:R-:W-:Y:S04]  /*08f0*/  STS.U16 [R2+UR7+0x200], R20 ;  /* 0x0002001402007988 */ /* 0x000fe80008000407 */
[----:B------:R-:W-:Y:S04]  /*0900*/  STS.U16 [R2+UR7+0x400], R22 ;  /* 0x0004001602007988 */ /* 0x000fe80008000407 */
[----:B------:R-:W-:Y:S04]  /*0910*/  STS.U16 [R2+UR7+0x600], R24 ;  /* 0x0006001802007988 */ /* 0x000fe80008000407 */
[----:B------:R-:W-:Y:S04]  /*0920*/  STS.U16 [R2+UR7+0x800], R26 ;  /* 0x0008001a02007988 */ /* 0x000fe80008000407 */
[----:B------:R-:W-:Y:S04]  /*0930*/  STS.U16 [R2+UR7+0xc00], R8 ;  /* 0x000c000802007988 */ /* 0x000fe80008000407 */
[----:B------:R-:W-:Y:S04]  /*0940*/  STS.U16 [R2+UR7+0xe00], R13 ;  /* 0x000e000d02007988 */ /* 0x000fe80008000407 */
[----:B------:R0:W-:Y:S02]  /*0950*/  STS.U16 [R6+UR7+0x700], R7 ;  /* 0x0007000706007988 */ /* 0x0001e40008000407 */
[----:B0-----:R-:W-:-:S04]  /*0960*/  SHF.R.S32.HI R7, RZ, 0x3, R0 ;  /* 0x00000003ff077819 */ /* 0x001fc80000011400 */
[----:B------:R-:W-:Y:S02]  /*0970*/  SGXT R7, R7, 0x1 ;  /* 0x000000010707781a */ /* 0x000fe40000000200 */
[----:B------:R-:W-:Y:S02]  /*0980*/  SHF.R.S32.HI R2, RZ, 0x4, R0 ;  /* 0x00000004ff027819 */ /* 0x000fe40000011400 */
[----:B------:R-:W-:Y:S02]  /*0990*/  LOP3.LUT R7, R7, 0x240, RZ, 0xc0, !PT ;  /* 0x0000024007077812 */ /* 0x000fe400078ec0ff */
[----:B------:R-:W-:Y:S02]  /*09a0*/  SGXT R2, R2, 0x1 ;  /* 0x000000010202781a */ /* 0x000fe40000000200 */
[----:B------:R-:W-:Y:S01]  /*09b0*/  PRMT R9, R18, 0x7632, R9 ;  /* 0x0000763212097816 */ /* 0x000fe20000000009 */
[----:B------:R-:W-:Y:S01]  /*09c0*/  IMAD R7, R130, 0x8, R7 ;  /* 0x0000000882077824 */ /* 0x000fe200078e0207 */
[----:B------:R-:W-:-:S02]  /*09d0*/  PRMT R10, R20, 0x7632, R10 ;  /* 0x00007632140a7816 */ /* 0x000fc4000000000a */
[----:B------:R-:W-:Y:S02]  /*09e0*/  PRMT R11, R22, 0x7632, R11 ;  /* 0x00007632160b7816 */ /* 0x000fe4000000000b */
[----:B------:R-:W-:Y:S02]  /*09f0*/  PRMT R12, R26, 0x7632, R12 ;  /* 0x000076321a0c7816 */ /* 0x000fe4000000000c */
[----:B------:R-:W-:Y:S02]  /*0a00*/  PRMT R15, R8, 0x7632, R15 ;  /* 0x00007632080f7816 */ /* 0x000fe4000000000f */
[----:B------:R-:W-:Y:S02]  /*0a10*/  PRMT R16, R13, 0x7632, R16 ;  /* 0x000076320d107816 */ /* 0x000fe40000000010 */
[----:B------:R-:W-:Y:S02]  /*0a20*/  SHF.R.S32.HI R8, RZ, 0x3, R28 ;  /* 0x00000003ff087819 */ /* 0x000fe4000001141c */
[----:B------:R-:W-:Y:S01]  /*0a30*/  LOP3.LUT R128, R2, 0x404, RZ, 0xc0, !PT ;  /* 0x0000040402807812 */ /* 0x000fe200078ec0ff */
[----:B------:R-:W-:Y:S01]  /*0a40*/  STS.U16 [R6+UR7+0x100], R9 ;  /* 0x0001000906007988 */ /* 0x000fe20008000407 */
[----:B------:R-:W-:Y:S01]  /*0a50*/  LOP3.LUT R127, R7, 0x40, R0, 0x78, !PT ;  /* 0x00000040077f7812 */ /* 0x000fe200078e7800 */
[----:B------:R-:W-:Y:S01]  /*0a60*/  IMAD.SHL.U32 R2, R0, 0x2, RZ ;  /* 0x0000000200027824 */ /* 0x000fe200078e00ff */
[----:B------:R-:W-:Y:S01]  /*0a70*/  LOP3.LUT R128, R128, 0x80, R129, 0xf8, !PT ;  /* 0x0000008080807812 */ /* 0x000fe200078ef881 */
[----:B------:R-:W-:Y:S01]  /*0a80*/  STS.U16 [R6+UR7+0x300], R10 ;  /* 0x0003000a06007988 */ /* 0x000fe20008000407 */
[----:B------:R-:W-:-:S03]  /*0a90*/  SGXT R7, R8, 0x1 ;  /* 0x000000010807781a */ /* 0x000fc60000000200 */
[----:B------:R-:W-:Y:S04]  /*0aa0*/  STS.U16 [R6+UR7+0x500], R11 ;  /* 0x0005000b06007988 */ /* 0x000fe80008000407 */
[----:B------:R-:W-:Y:S04]  /*0ab0*/  STS.U16 [R6+UR7+0x900], R12 ;  /* 0x0009000c06007988 */ /* 0x000fe80008000407 */
[----:B------:R-:W-:Y:S04]  /*0ac0*/  STS.U16 [R6+UR7+0xb00], R14 ;  /* 0x000b000e06007988 */ /* 0x000fe80008000407 */
[----:B------:R-:W-:Y:S04]  /*0ad0*/  STS.U16 [R6+UR7+0xd00], R15 ;  /* 0x000d000f06007988 */ /* 0x000fe80008000407 */
[----:B------:R0:W-:Y:S02]  /*0ae0*/  STS.U16 [R6+UR7+0xf00], R16 ;  /* 0x000f001006007988 */ /* 0x0001e40008000407 */
[----:B0-----:R-:W-:Y:S01]  /*0af0*/  IMAD.SHL.U32 R6, R28, 0x2, RZ ;  /* 0x000000021c067824 */ /* 0x001fe200078e00ff */
[----:B------:R-:W-:Y:S06]  /*0b00*/  BRA.U !UP0, `(.L_x_0) ;  /* 0x0000002508447547 */ /* 0x000fec000b800000 */
[----:B------:R-:W0:Y:S01]  /*0b10*/  LDC.64 R36, c[0x0][0x3c0] ;  /* 0x0000f000ff247b82 */ /* 0x000e220000000a00 */
[C---:B------:R-:W-:Y:S01]  /*0b20*/  LOP3.LUT R15, R28.reuse, 0x3, RZ, 0xc0, !PT ;  /* 0x000000031c0f7812 */ /* 0x040fe200078ec0ff */
[C---:B------:R-:W-:Y:S01]  /*0b30*/  IMAD.SHL.U32 R9, R28.reuse, 0x40, RZ ;  /* 0x000000401c097824 */ /* 0x040fe200078e00ff */
[----:B------:R-:W-:Y:S01]  /*0b40*/  LOP3.LUT R13, R28, 0x10, RZ, 0xc0, !PT ;  /* 0x000000101c0d7812 */ /* 0x000fe200078ec0ff */
[----:B------:R-:W1:Y:S01]  /*0b50*/  LDCU UR4, c[0x0][0x3c8] ;  /* 0x00007900ff0477ac */ /* 0x000e620008000800 */
[----:B------:R-:W-:Y:S01]  /*0b60*/  LEA R14, R15, UR7, 0x5 ;  /* 0x000000070f0e7c11 */ /* 0x000fe2000f8e28ff */
[----:B------:R-:W-:Y:S01]  /*0b70*/  IMAD.MOV.U32 R150, RZ, RZ, -0x800000 ;  /* 0xff800000ff967424 */ /* 0x000fe200078e00ff */
[--C-:B------:R-:W-:Y:S01]  /*0b80*/  SHF.R.S32.HI R12, RZ, 0x1, R28.reuse ;  /* 0x00000001ff0c7819 */ /* 0x100fe2000001141c */
[----:B------:R-:W2:Y:S01]  /*0b90*/  LDC R42, c[0x0][0x3d8] ;  /* 0x0000f600ff2a7b82 */ /* 0x000ea20000000800 */
[----:B------:R-:W-:Y:S01]  /*0ba0*/  SHF.R.U32.HI R10, RZ, 0x6, R28 ;  /* 0x00000006ff0a7819 */ /* 0x000fe2000001161c */
[----:B------:R-:W-:Y:S01]  /*0bb0*/  IMAD R135, R13, 0x40, R14 ;  /* 0x000000400d877824 */ /* 0x000fe200078e020e */
[----:B------:R-:W-:Y:S01]  /*0bc0*/  SGXT R12, R12, 0x1 ;  /* 0x000000010c0c781a */ /* 0x000fe20000000200 */
[C---:B------:R-:W-:Y:S01]  /*0bd0*/  IMAD.SHL.U32 R13, R28.reuse, 0x10, RZ ;  /* 0x000000101c0d7824 */ /* 0x040fe200078e00ff */
[----:B------:R-:W-:Y:S01]  /*0be0*/  LOP3.LUT R11, R9, 0x40, RZ, 0xc0, !PT ;  /* 0x00000040090b7812 */ /* 0x000fe200078ec0ff */
[----:B------:R-:W3:Y:S01]  /*0bf0*/  LDCU.64 UR14, c[0x0][0x388] ;  /* 0x00007100ff0e77ac */ /* 0x000ee20008000a00 */
[----:B------:R-:W-:Y:S01]  /*0c00*/  LOP3.LUT R8, R28, 0x60, RZ, 0xc0, !PT ;  /* 0x000000601c087812 */ /* 0x000fe200078ec0ff */
[----:B------:R-:W-:Y:S01]  /*0c10*/  IMAD.MOV.U32 R149, RZ, RZ, -0x800000 ;  /* 0xff800000ff957424 */ /* 0x000fe200078e00ff */
[----:B------:R-:W-:Y:S01]  /*0c20*/  SGXT.U32 R10, R10, 0x1 ;  /* 0x000000010a0a781a */ /* 0x000fe20000000000 */
[----:B------:R-:W4:Y:S01]  /*0c30*/  LDCU.64 UR10, c[0x0][0x3d0] ;  /* 0x00007a00ff0a77ac */ /* 0x000f220008000a00 */
[----:B------:R-:W-:Y:S01]  /*0c40*/  SHF.R.S32.HI R16, RZ, 0x2, R28 ;  /* 0x00000002ff107819 */ /* 0x000fe2000001141c */
[----:B------:R-:W-:Y:S01]  /*0c50*/  IMAD.MOV.U32 R148, RZ, RZ, -0x800000 ;  /* 0xff800000ff947424 */ /* 0x000fe200078e00ff */
[----:B------:R-:W-:Y:S01]  /*0c60*/  LOP3.LUT R22, R11, 0x120, R12, 0xf8, !PT ;  /* 0x000001200b167812 */ /* 0x000fe200078ef80c */
[----:B------:R-:W-:Y:S01]  /*0c70*/  IMAD.SHL.U32 R11, R28, 0x8, RZ ;  /* 0x000000081c0b7824 */ /* 0x000fe200078e00ff */
[----:B------:R-:W-:Y:S01]  /*0c80*/  SHF.R.U32.HI R17, RZ, 0x1, R8 ;  /* 0x00000001ff117819 */ /* 0x000fe20000011608 */
[----:B0-----:R-:W-:Y:S01]  /*0c90*/  IMAD R10, R10, R37, RZ ;  /* 0x000000250a0a7224 */ /* 0x001fe200078e02ff */
[----:B------:R-:W-:Y:S01]  /*0ca0*/  LOP3.LUT R18, R13, 0x140, RZ, 0xc0, !PT ;  /* 0x000001400d127812 */ /* 0x000fe200078ec0ff */
[----:B------:R-:W-:Y:S01]  /*0cb0*/  IMAD.MOV.U32 R147, RZ, RZ, -0x800000 ;  /* 0xff800000ff937424 */ /* 0x000fe200078e00ff */
[----:B------:R-:W-:Y:S01]  /*0cc0*/  SGXT R13, R16, 0x1 ;  /* 0x00000001100d781a */ /* 0x000fe20000000200 */
[----:B------:R-:W-:Y:S01]  /*0cd0*/  IMAD.MOV.U32 R154, RZ, RZ, 0x3f800000 ;  /* 0x3f800000ff9a7424 */ /* 0x000fe200078e00ff */
[----:B------:R-:W-:Y:S01]  /*0ce0*/  LOP3.LUT R17, R17, 0xa0, R12, 0x78, !PT ;  /* 0x000000a011117812 */ /* 0x000fe200078e780c */
[----:B------:R-:W-:Y:S01]  /*0cf0*/  IMAD R12, R37, 0x2, R10 ;  /* 0x00000002250c7824 */ /* 0x000fe200078e020a */
[----:B------:R-:W-:Y:S01]  /*0d00*/  LOP3.LUT R11, R11, 0x30, RZ, 0xc0, !PT ;  /* 0x000000300b0b7812 */ /* 0x000fe200078ec0ff */
[----:B------:R-:W-:Y:S01]  /*0d10*/  IMAD R30, R15, 0x8, R18 ;  /* 0x000000080f1e7824 */ /* 0x000fe200078e0212 */
[----:B------:R-:W-:Y:S01]  /*0d20*/  LOP3.LUT R13, R13, 0x90, RZ, 0xc0, !PT ;  /* 0x000000900d0d7812 */ /* 0x000fe200078ec0ff */
[----:B------:R-:W-:Y:S01]  /*0d30*/  IMAD R14, R37, 0x2, R12 ;  /* 0x00000002250e7824 */ /* 0x000fe200078e020c */
[----:B------:R-:W-:Y:S01]  /*0d40*/  LOP3.LUT R133, R7, 0xa0, RZ, 0xc0, !PT ;  /* 0x000000a007857812 */ /* 0x000fe200078ec0ff */
[C---:B------:R-:W-:Y:S01]  /*0d50*/  IMAD R11, R8.reuse, 0x10, R11 ;  /* 0x00000010080b7824 */ /* 0x040fe200078e020b */
[----:B------:R-:W-:Y:S01]  /*0d60*/  LOP3.LUT R141, R9, 0x1c0, RZ, 0xc0, !PT ;  /* 0x000001c0098d7812 */ /* 0x000fe200078ec0ff */
[----:B------:R-:W-:Y:S01]  /*0d70*/  IMAD R13, R8, 0x8, R13 ;  /* 0x00000008080d7824 */ /* 0x000fe200078e020d */
[----:B------:R-:W-:Y:S01]  /*0d80*/  LOP3.LUT R8, R28, 0x8, RZ, 0xc0, !PT ;  /* 0x000000081c087812 */ /* 0x000fe200078ec0ff */
[----:B------:R-:W-:Y:S01]  /*0d90*/  IMAD.IADD R133, R133, 0x1, R30 ;  /* 0x0000000185857824 */ /* 0x000fe200078e021e */
[----:B------:R-:W-:Y:S01]  /*0da0*/  LOP3.LUT R6, R11, 0x30, R6, 0x78, !PT ;  /* 0x000000300b067812 */ /* 0x000fe200078e7806 */
[C---:B------:R-:W-:Y:S01]  /*0db0*/  IMAD R16, R37.reuse, 0x2, R14 ;  /* 0x0000000225107824 */ /* 0x040fe200078e020e */
[----:B------:R-:W0:Y:S01]  /*0dc0*/  LDC.64 R30, c[0x0][0x390] ;  /* 0x0000e400ff1e7b82 */ /* 0x000e220000000a00 */
[----:B--2---:R-:W-:Y:S01]  /*0dd0*/  IMAD R95, R4, R42, RZ ;  /* 0x0000002a045f7224 */ /* 0x004fe200078e02ff */
[----:B------:R-:W-:Y:S01]  /*0de0*/  LOP3.LUT R11, R28, 0x4, RZ, 0xc0, !PT ;  /* 0x000000041c0b7812 */ /* 0x000fe200078ec0ff */
[----:B------:R-:W-:Y:S01]  /*0df0*/  IMAD.SHL.U32 R8, R8, 0x2, RZ ;  /* 0x0000000208087824 */ /* 0x000fe200078e00ff */
[----:B------:R-:W-:Y:S01]  /*0e00*/  IADD3 R141, PT, PT, R6, UR7, R141 ;  /* 0x00000007068d7c10 */ /* 0x000fe2000fffe08d */
[----:B------:R-:W-:Y:S01]  /*0e10*/  IMAD R18, R37, 0x2, R16 ;  /* 0x0000000225127824 */ /* 0x000fe200078e0210 */
[----:B----4-:R-:W-:Y:S01]  /*0e20*/  UIMAD UR5, UR8, UR10, URZ ;  /* 0x0000000a080572a4 */ /* 0x010fe2000f8e02ff */
[----:B------:R-:W-:Y:S01]  /*0e30*/  IMAD R97, R42, 0x4, R95 ;  /* 0x000000042a617824 */ /* 0x000fe200078e025f */
[----:B------:R-:W-:Y:S01]  /*0e40*/  LOP3.LUT R8, R13, R8, RZ, 0x3c, !PT ;  /* 0x000000080d087212 */ /* 0x000fe200078e3cff */
[----:B-1----:R-:W-:Y:S01]  /*0e50*/  IMAD R6, R5, UR4, RZ ;  /* 0x0000000405067c24 */ /* 0x002fe2000f8e02ff */
[----:B------:R-:W-:Y:S01]  /*0e60*/  LOP3.LUT R7, R7, 0x90, RZ, 0xc0, !PT ;  /* 0x0000009007077812 */ /* 0x000fe200078ec0ff */
[----:B------:R-:W-:Y:S01]  /*0e70*/  IMAD R20, R37, 0x2, R18 ;  /* 0x0000000225147824 */ /* 0x000fe200078e0212 */
[----:B------:R-:W-:Y:S01]  /*0e80*/  USHF.R.S32.HI UR6, URZ, 0x1f, UR5 ;  /* 0x0000001fff067899 */ /* 0x000fe20008011405 */
[----:B------:R-:W-:Y:S01]  /*0e90*/  IMAD R5, R36, UR8, RZ ;  /* 0x0000000824057c24 */ /* 0x000fe2000f8e02ff */
[----:B------:R-:W-:Y:S01]  /*0ea0*/  LOP3.LUT R140, R7, 0x10, R28, 0x78, !PT ;  /* 0x00000010078c7812 */ /* 0x000fe200078e781c */
[----:B------:R-:W-:Y:S01]  /*0eb0*/  IMAD R99, R42, 0x4, R97 ;  /* 0x000000042a637824 */ /* 0x000fe200078e0261 */
[----:B------:R-:W-:Y:S01]  /*0ec0*/  LOP3.LUT R134, R9, 0x740, RZ, 0xc0, !PT ;  /* 0x0000074009867812 */ /* 0x000fe200078ec0ff */
[----:B------:R-:W-:Y:S01]  /*0ed0*/  IMAD R11, R11, 0x80, R22 ;  /* 0x000000800b0b7824 */ /* 0x000fe200078e0216 */
[--C-:B---3--:R-:W-:Y:S01]  /*0ee0*/  IADD3 R29, P1, P2, R6, UR14, R5.reuse ;  /* 0x0000000e061d7c10 */ /* 0x108fe2000fa3e005 */
[C---:B------:R-:W-:Y:S01]  /*0ef0*/  IMAD R22, R37.reuse, 0x2, R20 ;  /* 0x0000000225167824 */ /* 0x040fe200078e0214 */
[----:B------:R-:W-:Y:S01]  /*0f00*/  SHF.R.S32.HI R5, RZ, 0x1f, R5 ;  /* 0x0000001fff057819 */ /* 0x000fe20000011405 */
[----:B------:R-:W-:Y:S01]  /*0f10*/  IMAD.IADD R135, R8, 0x1, R135 ;  /* 0x0000000108877824 */ /* 0x000fe200078e0287 */
[----:B------:R-:W-:Y:S01]  /*0f20*/  SHF.R.S32.HI R8, RZ, 0x1f, R6 ;  /* 0x0000001fff087819 */ /* 0x000fe20000011406 */
[----:B------:R-:W-:Y:S01]  /*0f30*/  IMAD R101, R42, 0x4, R99 ;  /* 0x000000042a657824 */ /* 0x000fe200078e0263 */
[-C--:B------:R-:W-:Y:S01]  /*0f40*/  IADD3 R6, P4, PT, R14, R29.reuse, RZ ;  /* 0x0000001d0e067210 */ /* 0x080fe20007f9e0ff */
[----:B------:R-:W-:Y:S01]  /*0f50*/  IMAD R24, R37, 0x2, R22 ;  /* 0x0000000225187824 */ /* 0x000fe200078e0216 */
[----:B------:R-:W-:Y:S01]  /*0f60*/  IADD3.X R33, PT, PT, R8, UR15, R5, P1, P2 ;  /* 0x0000000f08217c10 */ /* 0x000fe20008fe4405 */
[----:B------:R-:W-:Y:S01]  /*0f70*/  IMAD R103, R42, 0x4, R101 ;  /* 0x000000042a677824 */ /* 0x000fe200078e0265 */
[-C--:B------:R-:W-:Y:S01]  /*0f80*/  IADD3 R7, P5, PT, R16, R29.reuse, RZ ;  /* 0x0000001d10077210 */ /* 0x080fe20007fbe0ff */
[----:B------:R-:W-:Y:S01]  /*0f90*/  IMAD R5, R3, UR11, RZ ;  /* 0x0000000b03057c24 */ /* 0x000fe2000f8e02ff */
[----:B------:R-:W-:Y:S01]  /*0fa0*/  IADD3 R3, P3, PT, R10, R29, RZ ;  /* 0x0000001d0a037210 */ /* 0x000fe20007f7e0ff */
[----:B------:R-:W-:Y:S01]  /*0fb0*/  IMAD R26, R37, 0x2, R24 ;  /* 0x00000002251a7824 */ /* 0x000fe200078e0218 */
[-C--:B------:R-:W-:Y:S01]  /*0fc0*/  LEA.HI.X.SX32 R9, R14, R33.reuse, 0x1, P4 ;  /* 0x000000210e097211 */ /* 0x080fe200020f0eff */
[C---:B------:R-:W-:Y:S01]  /*0fd0*/  IMAD R105, R42.reuse, 0x4, R103 ;  /* 0x000000042a697824 */ /* 0x040fe200078e0267 */
[----:B0-----:R-:W-:Y:S01]  /*0fe0*/  IADD3 R126, P1, P2, R5, UR5, R30 ;  /* 0x00000005057e7c10 */ /* 0x001fe2000fa3e01e */
[C---:B------:R-:W-:Y:S01]  /*0ff0*/  IMAD R32, R37.reuse, 0x2, R26 ;  /* 0x0000000225207824 */ /* 0x040fe200078e021a */
[----:B------:R-:W-:Y:S01]  /*1000*/  SHF.R.S32.HI R30, RZ, 0x1f, R5 ;  /* 0x0000001fff1e7819 */ /* 0x000fe20000011405 */
[----:B------:R-:W-:Y:S01]  /*1010*/  IMAD R107, R42, 0x4, R105 ;  /* 0x000000042a6b7824 */ /* 0x000fe200078e0269 */
[----:B------:R-:W-:Y:S01]  /*1020*/  LEA.HI.X.SX32 R4, R10, R33, 0x1, P3 ;  /* 0x000000210a047211 */ /* 0x000fe200018f0eff */
[----:B------:R-:W-:Y:S01]  /*1030*/  IMAD R34, R37, 0x2, R32 ;  /* 0x0000000225227824 */ /* 0x000fe200078e0220 */
[----:B------:R-:W-:Y:S01]  /*1040*/  IADD3 R5, P3, PT, R12, R29, RZ ;  /* 0x0000001d0c057210 */ /* 0x000fe20007f7e0ff */
[----:B------:R-:W-:Y:S01]  /*1050*/  IMAD.IADD R140, R11, 0x1, R140 ;  /* 0x000000010b8c7824 */ /* 0x000fe200078e028c */
[----:B------:R-:W-:Y:S01]  /*1060*/  IADD3.X R30, PT, PT, R30, UR6, R31, P1, P2 ;  /* 0x000000061e1e7c10 */ /* 0x000fe20008fe441f */
[----:B------:R-:W-:Y:S01]  /*1070*/  IMAD R109, R42, 0x4, R107 ;  /* 0x000000042a6d7824 */ /* 0x000fe200078e026b */
[----:B------:R-:W-:Y:S01]  /*1080*/  LEA.HI.X.SX32 R8, R12, R33, 0x1, P3 ;  /* 0x000000210c087211 */ /* 0x000fe200018f0eff */
[----:B------:R-:W-:Y:S01]  /*1090*/  IMAD R36, R37, 0x2, R34 ;  /* 0x0000000225247824 */ /* 0x000fe200078e0222 */
[----:B------:R-:W-:Y:S01]  /*10a0*/  IADD3 R11, P3, PT, R18, R29, RZ ;  /* 0x0000001d120b7210 */ /* 0x000fe20007f7e0ff */
[----:B------:R-:W-:Y:S01]  /*10b0*/  IMAD R111, R42, 0x4, R109 ;  /* 0x000000042a6f7824 */ /* 0x000fe200078e026d */
[----:B------:R-:W-:Y:S01]  /*10c0*/  IADD3 R96, P1, PT, R95, R126, RZ ;  /* 0x0000007e5f607210 */ /* 0x000fe20007f3e0ff */
[C---:B------:R-:W-:Y:S01]  /*10d0*/  IMAD R38, R37.reuse, 0x2, R36 ;  /* 0x0000000225267824 */ /* 0x040fe200078e0224 */
[----:B------:R-:W-:Y:S01]  /*10e0*/  LEA.HI.X.SX32 R15, R18, R33, 0x1, P3 ;  /* 0x00000021120f7211 */ /* 0x000fe200018f0eff */
[----:B------:R-:W-:Y:S01]  /*10f0*/  IMAD R113, R42, 0x4, R111 ;  /* 0x000000042a717824 */ /* 0x000fe200078e026f */
[----:B------:R-:W-:Y:S01]  /*1100*/  IADD3 R19, P3, PT, R26, R29, RZ ;  /* 0x0000001d1a137210 */ /* 0x000fe20007f7e0ff */
[----:B------:R-:W-:Y:S01]  /*1110*/  IMAD R92, R37, 0x2, R38 ;  /* 0x00000002255c7824 */ /* 0x000fe200078e0226 */
[----:B------:R-:W-:Y:S01]  /*1120*/  LEA.HI.X.SX32 R95, R95, R30, 0x1, P1 ;  /* 0x0000001e5f5f7211 */ /* 0x000fe200008f0eff */
[----:B------:R-:W-:Y:S01]  /*1130*/  IMAD R115, R42, 0x4, R113 ;  /* 0x000000042a737824 */ /* 0x000fe200078e0271 */
[----:B------:R-:W-:Y:S01]  /*1140*/  LEA.HI.X.SX32 R23, R26, R33, 0x1, P3 ;  /* 0x000000211a177211 */ /* 0x000fe200018f0eff */
[----:B------:R-:W-:Y:S01]  /*1150*/  IMAD R40, R37, 0x2, R92 ;  /* 0x0000000225287824 */ /* 0x000fe200078e025c */
[----:B------:R-:W-:Y:S01]  /*1160*/  IADD3 R27, P3, PT, R38, R29, RZ ;  /* 0x0000001d261b7210 */ /* 0x000fe20007f7e0ff */
[----:B------:R-:W-:Y:S01]  /*1170*/  IMAD R117, R42, 0x4, R115 ;  /* 0x000000042a757824 */ /* 0x000fe200078e0273 */
[----:B------:R-:W-:Y:S01]  /*1180*/  IADD3 R102, P1, PT, R101, R126, RZ ;  /* 0x0000007e65667210 */ /* 0x000fe20007f3e0ff */
[----:B------:R-:W-:Y:S01]  /*1190*/  IMAD R94, R37, 0x2, R40 ;  /* 0x00000002255e7824 */ /* 0x000fe200078e0228 */
[----:B------:R-:W-:Y:S01]  /*11a0*/  LEA.HI.X.SX32 R91, R38, R33, 0x1, P3 ;  /* 0x00000021265b7211 */ /* 0x000fe200018f0eff */
[C---:B------:R-:W-:Y:S01]  /*11b0*/  IMAD R119, R42.reuse, 0x4, R117 ;  /* 0x000000042a777824 */ /* 0x040fe200078e0275 */
[----:B------:R-:W-:Y:S01]  /*11c0*/  LEA.HI.X.SX32 R101, R101, R30, 0x1, P1 ;  /* 0x0000001e65657211 */ /* 0x000fe200008f0eff */
[----:B------:R-:W-:Y:S01]  /*11d0*/  IMAD.MOV.U32 R155, RZ, RZ, 0x3f800000 ;  /* 0x3f800000ff9b7424 */ /* 0x000fe200078e00ff */
[-C--:B------:R-:W-:Y:S01]  /*11e0*/  IADD3 R98, P2, PT, R97, R126.reuse, RZ ;  /* 0x0000007e61627210 */ /* 0x080fe20007f5e0ff */
[C---:B------:R-:W-:Y:S01]  /*11f0*/  IMAD R121, R42.reuse, 0x4, R119 ;  /* 0x000000042a797824 */ /* 0x040fe200078e0277 */
[-C--:B------:R-:W-:Y:S01]  /*1200*/  IADD3 R100, P3, PT, R99, R126.reuse, RZ ;  /* 0x0000007e63647210 */ /* 0x080fe20007f7e0ff */
[----:B------:R-:W-:Y:S01]  /*1210*/  IMAD.MOV.U32 R152, RZ, RZ, 0x3f800000 ;  /* 0x3f800000ff987424 */ /* 0x000fe200078e00ff */
[----:B------:R-:W-:Y:S01]  /*1220*/  IADD3 R108, P1, PT, R107, R126, RZ ;  /* 0x0000007e6b6c7210 */ /* 0x000fe20007f3e0ff */
[C---:B------:R-:W-:Y:S01]  /*1230*/  IMAD R123, R42.reuse, 0x4, R121 ;  /* 0x000000042a7b7824 */ /* 0x040fe200078e0279 */
[-C--:B------:R-:W-:Y:S01]  /*1240*/  LEA.HI.X.SX32 R97, R97, R30.reuse, 0x1, P2 ;  /* 0x0000001e61617211 */ /* 0x080fe200010f0eff */
[----:B------:R-:W-:Y:S01]  /*1250*/  IMAD.MOV.U32 R153, RZ, RZ, 0x3f800000 ;  /* 0x3f800000ff997424 */ /* 0x000fe200078e00ff */
[-C--:B------:R-:W-:Y:S01]  /*1260*/  LEA.HI.X.SX32 R99, R99, R30.reuse, 0x1, P3 ;  /* 0x0000001e63637211 */ /* 0x080fe200018f0eff */
[----:B------:R-:W-:Y:S01]  /*1270*/  IMAD R125, R42, 0x4, R123 ;  /* 0x000000042a7d7824 */ /* 0x000fe200078e027b */
[----:B------:R-:W-:-:S02]  /*1280*/  LEA.HI.X.SX32 R107, R107, R30, 0x1, P1 ;  /* 0x0000001e6b6b7211 */ /* 0x000fc400008f0eff */
[----:B------:R-:W-:Y:S02]  /*1290*/  CS2R R56, SRZ ;  /* 0x0000000000387805 */ /* 0x000fe4000001ff00 */
[-C--:B------:R-:W-:Y:S02]  /*12a0*/  IADD3 R104, P2, PT, R103, R126.reuse, RZ ;  /* 0x0000007e67687210 */ /* 0x080fe40007f5e0ff */
[----:B------:R-:W-:Y:S02]  /*12b0*/  CS2R R58, SRZ ;  /* 0x00000000003a7805 */ /* 0x000fe4000001ff00 */
[-C--:B------:R-:W-:Y:S02]  /*12c0*/  IADD3 R106, P3, PT, R105, R126.reuse, RZ ;  /* 0x0000007e696a7210 */ /* 0x080fe40007f7e0ff */
[----:B------:R-:W-:Y:S02]  /*12d0*/  CS2R R60, SRZ ;  /* 0x00000000003c7805 */ /* 0x000fe4000001ff00 */
[----:B------:R-:W-:-:S02]  /*12e0*/  IADD3 R114, P1, PT, R113, R126, RZ ;  /* 0x0000007e71727210 */ /* 0x000fc40007f3e0ff */
[----:B------:R-:W-:Y:S02]  /*12f0*/  CS2R R62, SRZ ;  /* 0x00000000003e7805 */ /* 0x000fe4000001ff00 */
[----:B------:R-:W-:Y:S02]  /*1300*/  IADD3 R12, P4, PT, R20, R29, RZ ;  /* 0x0000001d140c7210 */ /* 0x000fe40007f9e0ff */
[----:B------:R-:W-:Y:S02]  /*1310*/  CS2R R44, SRZ ;  /* 0x00000000002c7805 */ /* 0x000fe4000001ff00 */
[----:B------:R-:W-:Y:S02]  /*1320*/  LEA.HI.X.SX32 R10, R16, R33, 0x1, P5 ;  /* 0x00000021100a7211 */ /* 0x000fe400028f0eff */
[----:B------:R-:W-:Y:S02]  /*1330*/  CS2R R46, SRZ ;  /* 0x00000000002e7805 */ /* 0x000fe4000001ff00 */
[----:B------:R-:W-:-:S02]  /*1340*/  LEA.HI.X.SX32 R103, R103, R30, 0x1, P2 ;  /* 0x0000001e67677211 */ /* 0x000fc400010f0eff */
[----:B------:R-:W-:Y:S02]  /*1350*/  CS2R R48, SRZ ;  /* 0x0000000000307805 */ /* 0x000fe4000001ff00 */
[-C--:B------:R-:W-:Y:S02]  /*1360*/  LEA.HI.X.SX32 R105, R105, R30.reuse, 0x1, P3 ;  /* 0x0000001e69697211 */ /* 0x080fe400018f0eff */
[----:B------:R-:W-:Y:S02]  /*1370*/  CS2R R50, SRZ ;  /* 0x0000000000327805 */ /* 0x000fe4000001ff00 */
[----:B------:R-:W-:Y:S01]  /*1380*/  LEA.HI.X.SX32 R113, R113, R30, 0x1, P1 ;  /* 0x0000001e71717211 */ /* 0x000fe200008f0eff */
[----:B------:R-:W-:Y:S01]  /*1390*/  UMOV UR4, URZ ;  /* 0x000000ff00047c82 */ /* 0x000fe20008000000 */
[----:B------:R-:W-:Y:S01]  /*13a0*/  IADD3 R14, P6, PT, R24, R29, RZ ;  /* 0x0000001d180e7210 */ /* 0x000fe20007fde0ff */
[----:B------:R-:W0:Y:S01]  /*13b0*/  LDCU UR15, c[0x0][0x3f0] ;  /* 0x00007e00ff0f77ac */ /* 0x000e220008000800 */
[----:B------:R-:W-:-:S02]  /*13c0*/  LEA.HI.X.SX32 R16, R20, R33, 0x1, P4 ;  /* 0x0000002114107211 */ /* 0x000fc400020f0eff */
[-C--:B------:R-:W-:Y:S01]  /*13d0*/  IADD3 R110, P2, PT, R109, R126.reuse, RZ ;  /* 0x0000007e6d6e7210 */ /* 0x080fe20007f5e0ff */
[----:B------:R-:W1:Y:S01]  /*13e0*/  LDCU UR10, c[0x0][0x3a8] ;  /* 0x00007500ff0a77ac */ /* 0x000e620008000800 */
[-C--:B------:R-:W-:Y:S02]  /*13f0*/  IADD3 R112, P3, PT, R111, R126.reuse, RZ ;  /* 0x0000007e6f707210 */ /* 0x080fe40007f7e0ff */
[----:B------:R-:W-:Y:S01]  /*1400*/  IADD3 R120, P1, PT, R119, R126, RZ ;  /* 0x0000007e77787210 */ /* 0x000fe20007f3e0ff */
[----:B------:R-:W2:Y:S01]  /*1410*/  LDCU UR11, c[0x0][0x3d4] ;  /* 0x00007a80ff0b77ac */ /* 0x000ea20008000800 */
[-C--:B------:R-:W-:Y:S02]  /*1420*/  IADD3 R13, P5, PT, R22, R29.reuse, RZ ;  /* 0x0000001d160d7210 */ /* 0x080fe40007fbe0ff */
[----:B------:R-:W-:Y:S01]  /*1430*/  IADD3 R20, P4, PT, R32, R29, RZ ;  /* 0x0000001d20147210 */ /* 0x000fe20007f9e0ff */
[----:B------:R-:W3:Y:S01]  /*1440*/  LDCU UR14, c[0x0][0x3c4] ;  /* 0x00007880ff0e77ac */ /* 0x000ee20008000800 */
[----:B------:R-:W-:-:S02]  /*1450*/  IADD3 R134, PT, PT, R17, UR7, R134 ;  /* 0x0000000711867c10 */ /* 0x000fc4000fffe086 */
[-C--:B------:R-:W-:Y:S01]  /*1460*/  LEA.HI.X.SX32 R18, R24, R33.reuse, 0x1, P6 ;  /* 0x0000002118127211 */ /* 0x080fe200030f0eff */
[----:B------:R-:W-:Y:S01]  /*1470*/  UMOV UR5, URZ ;  /* 0x000000ff00057c82 */ /* 0x000fe20008000000 */
[-C--:B------:R-:W-:Y:S01]  /*1480*/  LEA.HI.X.SX32 R109, R109, R30.reuse, 0x1, P2 ;  /* 0x0000001e6d6d7211 */ /* 0x080fe200010f0eff */
[----:B------:R-:W-:Y:S01]  /*1490*/  UMOV UR6, URZ ;  /* 0x000000ff00067c82 */ /* 0x000fe20008000000 */
[-C--:B------:R-:W-:Y:S02]  /*14a0*/  LEA.HI.X.SX32 R111, R111, R30.reuse, 0x1, P3 ;  /* 0x0000001e6f6f7211 */ /* 0x080fe400018f0eff */
[----:B------:R-:W-:Y:S02]  /*14b0*/  LEA.HI.X.SX32 R119, R119, R30, 0x1, P1 ;  /* 0x0000001e77777211 */ /* 0x000fe400008f0eff */
[-C--:B------:R-:W-:Y:S02]  /*14c0*/  LEA.HI.X.SX32 R17, R22, R33.reuse, 0x1, P5 ;  /* 0x0000002116117211 */ /* 0x080fe400028f0eff */
[----:B------:R-:W-:-:S02]  /*14d0*/  LEA.HI.X.SX32 R24, R32, R33, 0x1, P4 ;  /* 0x0000002120187211 */ /* 0x000fc400020f0eff */
[-C--:B------:R-:W-:Y:S02]  /*14e0*/  IADD3 R116, P2, PT, R115, R126.reuse, RZ ;  /* 0x0000007e73747210 */ /* 0x080fe40007f5e0ff */
[----:B------:R-:W-:Y:S02]  /*14f0*/  IADD3 R118, P3, PT, R117, R126, RZ ;  /* 0x0000007e75767210 */ /* 0x000fe40007f7e0ff */
[C---:B------:R-:W-:Y:S02]  /*1500*/  LOP3.LUT P1, RZ, R28.reuse, 0x3, RZ, 0xc0, !PT ;  /* 0x000000031cff7812 */ /* 0x040fe4000782c0ff */
[----:B------:R-:W-:Y:S02]  /*1510*/  LOP3.LUT R138, R28, 0x1c, RZ, 0xc0, !PT ;  /* 0x0000001c1c8a7812 */ /* 0x000fe400078ec0ff */
[-C--:B------:R-:W-:Y:S02]  /*1520*/  IADD3 R21, P5, PT, R34, R29.reuse, RZ ;  /* 0x0000001d22157210 */ /* 0x080fe40007fbe0ff */
[----:B------:R-:W-:-:S02]  /*1530*/  IADD3 R22, P6, PT, R36, R29, RZ ;  /* 0x0000001d24167210 */ /* 0x000fc40007fde0ff */
[----:B------:R-:W-:Y:S02]  /*1540*/  IADD3 R88, P4, PT, R92, R29, RZ ;  /* 0x0000001d5c587210 */ /* 0x000fe40007f9e0ff */
[----:B------:R-:W-:Y:S02]  /*1550*/  SHF.R.U32.HI R28, RZ, 0x3, R146 ;  /* 0x00000003ff1c7819 */ /* 0x000fe40000011692 */
[-C--:B------:R-:W-:Y:S02]  /*1560*/  LEA.HI.X.SX32 R115, R115, R30.reuse, 0x1, P2 ;  /* 0x0000001e73737211 */ /* 0x080fe400010f0eff */
[----:B------:R-:W-:Y:S02]  /*1570*/  LEA.HI.X.SX32 R117, R117, R30, 0x1, P3 ;  /* 0x0000001e75757211 */ /* 0x000fe400018f0eff */
[-C--:B------:R-:W-:Y:S02]  /*1580*/  LEA.HI.X.SX32 R25, R34, R33.reuse, 0x1, P5 ;  /* 0x0000002122197211 */ /* 0x080fe400028f0eff */
[----:B------:R-:W-:-:S02]  /*1590*/  LEA.HI.X.SX32 R26, R36, R33, 0x1, P6 ;  /* 0x00000021241a7211 */ /* 0x000fc400030f0eff */
[----:B------:R-:W-:Y:S02]  /*15a0*/  LEA.HI.X.SX32 R92, R92, R33, 0x1, P4 ;  /* 0x000000215c5c7211 */ /* 0x000fe400020f0eff */
[-C--:B------:R-:W-:Y:S02]  /*15b0*/  IADD3 R122, P2, PT, R121, R126.reuse, RZ ;  /* 0x0000007e797a7210 */ /* 0x080fe40007f5e0ff */
[----:B------:R-:W-:Y:S02]  /*15c0*/  IADD3 R124, P3, PT, R123, R126, RZ ;  /* 0x0000007e7b7c7210 */ /* 0x000fe40007f7e0ff */
[----:B------:R-:W-:Y:S02]  /*15d0*/  LEA R138, R138, UR7, 0x2 ;  /* 0x000000078a8a7c11 */ /* 0x000fe4000f8e10ff */
[----:B------:R-:W-:Y:S02]  /*15e0*/  LOP3.LUT R137, R28, 0xc, RZ, 0xc0, !PT ;  /* 0x0000000c1c897812 */ /* 0x000fe400078ec0ff */
[----:B------:R-:W-:-:S02]  /*15f0*/  IADD3 R89, P5, PT, R40, R29, RZ ;  /* 0x0000001d28597210 */ /* 0x000fc40007fbe0ff */
[----:B------:R-:W-:Y:S01]  /*1600*/  IADD3 R90, P6, PT, R94, R29, RZ ;  /* 0x0000001d5e5a7210 */ /* 0x000fe20007fde0ff */
[----:B------:R-:W-:Y:S01]  /*1610*/  IMAD.IADD R137, R138, 0x1, R137 ;  /* 0x000000018a897824 */ /* 0x000fe200078e0289 */
[----:B------:R-:W-:Y:S02]  /*1620*/  IADD3 R126, P4, PT, R125, R126, RZ ;  /* 0x0000007e7d7e7210 */ /* 0x000fe40007f9e0ff */
[-C--:B------:R-:W-:Y:S02]  /*1630*/  LEA.HI.X.SX32 R93, R40, R33.reuse, 0x1, P5 ;  /* 0x00000021285d7211 */ /* 0x080fe400028f0eff */
[----:B------:R-:W-:Y:S02]  /*1640*/  LEA.HI.X.SX32 R94, R94, R33, 0x1, P6 ;  /* 0x000000215e5e7211 */ /* 0x000fe400030f0eff */
[-C--:B------:R-:W-:Y:S02]  /*1650*/  LEA.HI.X.SX32 R121, R121, R30.reuse, 0x1, P2 ;  /* 0x0000001e79797211 */ /* 0x080fe400010f0eff */
[----:B------:R-:W-:-:S02]  /*1660*/  LEA.HI.X.SX32 R123, R123, R30, 0x1, P3 ;  /* 0x0000001e7b7b7211 */ /* 0x000fc400018f0eff */
[----:B------:R-:W-:Y:S02]  /*1670*/  LEA.HI.X.SX32 R125, R125, R30, 0x1, P4 ;  /* 0x0000001e7d7d7211 */ /* 0x000fe400020f0eff */
[C---:B------:R-:W-:Y:S02]  /*1680*/  LOP3.LUT R144, R146.reuse, 0x10, RZ, 0x3c, !PT ;  /* 0x0000001092907812 */ /* 0x040fe400078e3cff */
[C---:B------:R-:W-:Y:S02]  /*1690*/  LOP3.LUT R143, R146.reuse, 0x20, RZ, 0x3c, !PT ;  /* 0x00000020928f7812 */ /* 0x040fe400078e3cff */
[C---:B------:R-:W-:Y:S02]  /*16a0*/  LOP3.LUT R142, R146.reuse, 0x30, RZ, 0x3c, !PT ;  /* 0x00000030928e7812 */ /* 0x040fe400078e3cff */
[----:B------:R-:W-:Y:S02]  /*16b0*/  LEA R136, R146, UR7, 0x2 ;  /* 0x0000000792887c11 */ /* 0x000fe4000f8e10ff */
[----:B------:R-:W-:-:S02]  /*16c0*/  LOP3.LUT R132, R133, 0x20, RZ, 0x3c, !PT ;  /* 0x0000002085847812 */ /* 0x000fc400078e3cff */
[----:B0123--:R-:W-:-:S07]  /*16d0*/  LOP3.LUT R139, R140, 0x20, RZ, 0x3c, !PT ;  /* 0x000000208c8b7812 */ /* 0x00ffce00078e3cff */
.L_x_1:
[----:B------:R-:W-:Y:S02]  /*16e0*/  USHF.R.S32.HI UR9, URZ, 0x1f, UR4 ;  /* 0x0000001fff097899 */ /* 0x000fe40008011404 */
[----:B------:R-:W-:Y:S02]  /*16f0*/  IADD3 R30, P2, PT, R3, UR4, RZ ;  /* 0x00000004031e7c10 */ /* 0x000fe4000ff5e0ff */
[----:B------:R-:W-:Y:S02]  /*1700*/  IADD3 R28, P3, PT, R5, UR4, RZ ;  /* 0x00000004051c7c10 */ /* 0x000fe4000ff7e0ff */
[----:B------:R-:W-:Y:S02]  /*1710*/  IADD3.X R31, PT, PT, R4, UR9, RZ, P2, !PT ;  /* 0x00000009041f7c10 */ /* 0x000fe400097fe4ff */
[----:B------:R-:W-:Y:S02]  /*1720*/  IADD3 R40, P2, PT, R6, UR4, RZ ;  /* 0x0000000406287c10 */ /* 0x000fe4000ff5e0ff */
[----:B------:R-:W-:Y:S01]  /*1730*/  IADD3.X R29, PT, PT, R8, UR9, RZ, P3, !PT ;  /* 0x00000009081d7c10 */ /* 0x000fe20009ffe4ff */
[----:B------:R0:W2:Y:S01]  /*1740*/  LDG.E.U8 R43, desc[UR12][R30.64] ;  /* 0x0000000c1e2b7981 */ /* 0x0000a2000c1e1100 */
[----:B------:R-:W-:-:S02]  /*1750*/  IADD3.X R41, PT, PT, R9, UR9, RZ, P2, !PT ;  /* 0x0000000909297c10 */ /* 0x000fc400097fe4ff */
[----:B------:R-:W-:Y:S01]  /*1760*/  IADD3 R38, P3, PT, R7, UR4, RZ ;  /* 0x0000000407267c10 */ /* 0x000fe2000ff7e0ff */
[----:B------:R1:W3:Y:S01]  /*1770*/  LDG.E.U8 R53, desc[UR12][R28.64] ;  /* 0x0000000c1c357981 */ /* 0x0002e2000c1e1100 */
[----:B------:R-:W-:Y:S02]  /*1780*/  IADD3 R36, P2, PT, R11, UR4, RZ ;  /* 0x000000040b247c10 */ /* 0x000fe4000ff5e0ff */
[----:B------:R-:W-:Y:S01]  /*1790*/  IADD3.X R39, PT, PT, R10, UR9, RZ, P3, !PT ;  /* 0x000000090a277c10 */ /* 0x000fe20009ffe4ff */
[----:B------:R4:W5:Y:S01]  /*17a0*/  LDG.E.U8 R42, desc[UR12][R40.64] ;  /* 0x0000000c282a7981 */ /* 0x000962000c1e1100 */
[----:B------:R-:W-:Y:S02]  /*17b0*/  IADD3.X R37, PT, PT, R15, UR9, RZ, P2, !PT ;  /* 0x000000090f257c10 */ /* 0x000fe400097fe4ff */
[----:B------:R-:W-:Y:S01]  /*17c0*/  IADD3 R34, P3, PT, R12, UR4, RZ ;  /* 0x000000040c227c10 */ /* 0x000fe2000ff7e0ff */
[----:B------:R4:W3:Y:S01]  /*17d0*/  LDG.E.U8 R55, desc[UR12][R38.64] ;  /* 0x0000000c26377981 */ /* 0x0008e2000c1e1100 */
[----:B------:R-:W-:-:S02]  /*17e0*/  IADD3 R32, P2, PT, R13, UR4, RZ ;  /* 0x000000040d207c10 */ /* 0x000fc4000ff5e0ff */
[----:B------:R-:W-:Y:S01]  /*17f0*/  IADD3.X R35, PT, PT, R16, UR9, RZ, P3, !PT ;  /* 0x0000000910237c10 */ /* 0x000fe20009ffe4ff */
[----:B------:R4:W3:Y:S01]  /*1800*/  LDG.E.U8 R65, desc[UR12][R36.64] ;  /* 0x0000000c24417981 */ /* 0x0008e2000c1e1100 */
[----:B------:R-:W-:Y:S02]  /*1810*/  IADD3.X R33, PT, PT, R17, UR9, RZ, P2, !PT ;  /* 0x0000000911217c10 */ /* 0x000fe400097fe4ff */
[----:B0-----:R-:W-:Y:S01]  /*1820*/  IADD3 R30, P3, PT, R14, UR4, RZ ;  /* 0x000000040e1e7c10 */ /* 0x001fe2000ff7e0ff */
[----:B------:R0:W5:Y:S01]  /*1830*/  LDG.E.U8 R67, desc[UR12][R34.64] ;  /* 0x0000000c22437981 */ /* 0x000162000c1e1100 */
[----:B-1----:R-:W-:Y:S02]  /*1840*/  IADD3 R28, P2, PT, R19, UR4, RZ ;  /* 0x00000004131c7c10 */ /* 0x002fe4000ff5e0ff */
[----:B------:R-:W-:Y:S01]  /*1850*/  IADD3.X R31, PT, PT, R18, UR9, RZ, P3, !PT ;  /* 0x00000009121f7c10 */ /* 0x000fe20009ffe4ff */
[----:B------:R-:W5:Y:S01]  /*1860*/  LDG.E.U8 R52, desc[UR12][R32.64] ;  /* 0x0000000c20347981 */ /* 0x000f62000c1e1100 */
[----:B------:R-:W-:-:S02]  /*1870*/  IADD3.X R29, PT, PT, R23, UR9, RZ, P2, !PT ;  /* 0x00000009171d7c10 */ /* 0x000fc400097fe4ff */
[----:B----4-:R-:W-:Y:S01]  /*1880*/  IADD3 R40, P3, PT, R20, UR4, RZ ;  /* 0x0000000414287c10 */ /* 0x010fe2000ff7e0ff */
[----:B------:R1:W4:Y:S01]  /*1890*/  LDG.E.U8 R71, desc[UR12][R30.64] ;  /* 0x0000000c1e477981 */ /* 0x000322000c1e1100 */
[----:B------:R-:W-:Y:S02]  /*18a0*/  IADD3 R38, P2, PT, R27, UR4, RZ ;  /* 0x000000041b267c10 */ /* 0x000fe4000ff5e0ff */
[----:B------:R-:W-:Y:S01]  /*18b0*/  IADD3.X R41, PT, PT, R24, UR9, RZ, P3, !PT ;  /* 0x0000000918297c10 */ /* 0x000fe20009ffe4ff */
[----:B------:R1:W4:Y:S01]  /*18c0*/  LDG.E.U8 R69, desc[UR12][R28.64] ;  /* 0x0000000c1c457981 */ /* 0x000322000c1e1100 */
[----:B------:R-:W-:Y:S02]  /*18d0*/  IADD3.X R39, PT, PT, R91, UR9, RZ, P2, !PT ;  /* 0x000000095b277c10 */ /* 0x000fe400097fe4ff */
[----:B------:R-:W-:Y:S02]  /*18e0*/  IADD3 R36, P3, PT, R88, UR4, RZ ;  /* 0x0000000458247c10 */ /* 0x000fe4000ff7e0ff */
[----:B0-----:R-:W-:Y:S01]  /*18f0*/  IADD3 R34, P2, PT, R21, UR4, RZ ;  /* 0x0000000415227c10 */ /* 0x001fe2000ff5e0ff */
[----:B------:R-:W5:Y:S01]  /*1900*/  LDG.E.U8 R41, desc[UR12][R40.64] ;  /* 0x0000000c28297981 */ /* 0x000f62000c1e1100 */
[----:B------:R-:W-:-:S02]  /*1910*/  IADD3.X R37, PT, PT, R92, UR9, RZ, P3, !PT ;  /* 0x000000095c257c10 */ /* 0x000fc40009ffe4ff */
[----:B-1----:R-:W-:Y:S01]  /*1920*/  IADD3 R30, P4, PT, R89, UR4, RZ ;  /* 0x00000004591e7c10 */ /* 0x002fe2000ff9e0ff */
[----:B------:R-:W5:Y:S01]  /*1930*/  LDG.E.U8 R39, desc[UR12][R38.64] ;  /* 0x0000000c26277981 */ /* 0x000f62000c1e1100 */
[----:B------:R-:W-:Y:S02]  /*1940*/  IADD3.X R35, PT, PT, R25, UR9, RZ, P2, !PT ;  /* 0x0000000919237c10 */ /* 0x000fe400097fe4ff */
[----:B------:R-:W-:Y:S01]  /*1950*/  IADD3 R32, P3, PT, R22, UR4, RZ ;  /* 0x0000000416207c10 */ /* 0x000fe2000ff7e0ff */
[----:B------:R-:W5:Y:S01]  /*1960*/  LDG.E.U8 R37, desc[UR12][R36.64] ;  /* 0x0000000c24257981 */ /* 0x000f62000c1e1100 */
[----:B------:R-:W-:Y:S02]  /*1970*/  IADD3 R28, P2, PT, R90, UR4, RZ ;  /* 0x000000045a1c7c10 */ /* 0x000fe4000ff5e0ff */
[----:B------:R-:W-:Y:S01]  /*1980*/  IADD3.X R31, PT, PT, R93, UR9, RZ, P4, !PT ;  /* 0x000000095d1f7c10 */ /* 0x000fe2000a7fe4ff */
[----:B------:R-:W5:Y:S01]  /*1990*/  LDG.E.U8 R54, desc[UR12][R34.64] ;  /* 0x0000000c22367981 */ /* 0x000f62000c1e1100 */
[----:B------:R-:W-:-:S02]  /*19a0*/  IADD3.X R33, PT, PT, R26, UR9, RZ, P3, !PT ;  /* 0x000000091a217c10 */ /* 0x000fc40009ffe4ff */
[----:B------:R-:W-:Y:S01]  /*19b0*/  IADD3.X R29, PT, PT, R94, UR9, RZ, P2, !PT ;  /* 0x000000095e1d7c10 */ /* 0x000fe200097fe4ff */
[----:B------:R-:W5:Y:S04]  /*19c0*/  LDG.E.U8 R64, desc[UR12][R30.64] ;  /* 0x0000000c1e407981 */ /* 0x000f68000c1e1100 */
[----:B------:R-:W5:Y:S04]  /*19d0*/  LDG.E.U8 R73, desc[UR12][R32.64] ;  /* 0x0000000c20497981 */ /* 0x000f68000c1e1100 */
[----:B------:R-:W5:Y:S01]  /*19e0*/  LDG.E.U8 R75, desc[UR12][R28.64] ;  /* 0x0000000c1c4b7981 */ /* 0x000f62000c1e1100 */
[----:B------:R-:W-:Y:S06]  /*19f0*/  BAR.SYNC.DEFER_BLOCKING 0x0 ;  /* 0x0000000000007b1d */ /* 0x000fec0000010000 */
[----:B--2---:R-:W-:Y:S04]  /*1a00*/  STS.U8 [R146+UR7+0x1000], R43 ;  /* 0x0010002b92007988 */ /* 0x004fe80008000007 */
[----:B---3--:R-:W-:Y:S04]  /*1a10*/  STS.U8 [R146+UR7+0x1200], R65 ;  /* 0x0012004192007988 */ /* 0x008fe80008000007 */
[----:B----4-:R-:W-:Y:S04]  /*1a20*/  STS.U8 [R146+UR7+0x1400], R69 ;  /* 0x0014004592007988 */ /* 0x010fe80008000007 */
[----:B-----5:R-:W-:Y:S04]  /*1a30*/  STS.U8 [R146+UR7+0x1600], R39 ;  /* 0x0016002792007988 */ /* 0x020fe80008000007 */
[----:B------:R-:W-:Y:S04]  /*1a40*/  STS.U8 [R144+UR7+0x1080], R53 ;  /* 0x0010803590007988 */ /* 0x000fe80008000007 */
        /* <DEDUP_REMOVED lines=10> */
[----:B------:R-:W-:Y:S01]  /*1af0*/  STS.U8 [R142+UR7+0x1780], R75 ;  /* 0x0017804b8e007988 */ /* 0x000fe20008000007 */
[----:B------:R-:W-:Y:S06]  /*1b00*/  BAR.SYNC.DEFER_BLOCKING 0x0 ;  /* 0x0000000000007b1d */ /* 0x000fec0000010000 */
[----:B------:R-:W0:Y:S04]  /*1b10*/  LDSM.16.M88.4 R28, [R141+0x1000] ;  /* 0x001000008d1c783b */ /* 0x000e280000000200 */
[----:B------:R-:W1:Y:S04]  /*1b20*/  LDSM.16.MT88.4 R84, [R140+UR7] ;  /* 0x000000078c54783b */ /* 0x000e680008004200 */
[----:B------:R-:W2:Y:S04]  /*1b30*/  LDSM.16.MT88.4 R40, [R140+UR7+0x400] ;  /* 0x000400078c28783b */ /* 0x000ea80008004200 */
[----:B------:R-:W3:Y:S04]  /*1b40*/  LDSM.16.MT88.4 R32, [R139+UR7] ;  /* 0x000000078b20783b */ /* 0x000ee80008004200 */
[----:B------:R-:W4:Y:S04]  /*1b50*/  LDSM.16.MT88.4 R36, [R139+UR7+0x400] ;  /* 0x000400078b24783b */ /* 0x000f280008004200 */
[----:B------:R-:W5:Y:S04]  /*1b60*/  LDSM.16.MT88.4 R72, [R140+UR7+0x800] ;  /* 0x000800078c48783b */ /* 0x000f680008004200 */
[----:B------:R-:W5:Y:S04]  /*1b70*/  LDSM.16.MT88.4 R76, [R140+UR7+0xc00] ;  /* 0x000c00078c4c783b */ /* 0x000f680008004200 */
[----:B------:R-:W5:Y:S01]  /*1b80*/  LDSM.16.MT88.4 R64, [R139+UR7+0x800] ;  /* 0x000800078b40783b */ /* 0x000f620008004200 */
[----:B0-----:R-:W-:-:S02]  /*1b90*/  F2FP.F16.E4M3.UNPACK_B R68, R28 ;  /* 0x0000001cff44723e */ /* 0x001fc400020006ff */
[----:B------:R-:W-:Y:S01]  /*1ba0*/  F2FP.F16.E4M3.UNPACK_B R69, R29 ;  /* 0x0000001dff45723e */ /* 0x000fe200020006ff */
[----:B-1----:R-:W-:Y:S02]  /*1bb0*/  IMAD.MOV.U32 R80, RZ, RZ, R84 ;  /* 0x000000ffff507224 */ /* 0x002fe400078e0054 */
[----:B------:R-:W-:Y:S02]  /*1bc0*/  IMAD.MOV.U32 R81, RZ, RZ, R86 ;  /* 0x000000ffff517224 */ /* 0x000fe400078e0056 */
[----:B--2---:R-:W-:Y:S02]  /*1bd0*/  IMAD.MOV.U32 R82, RZ, RZ, R40 ;  /* 0x000000ffff527224 */ /* 0x004fe400078e0028 */
[----:B------:R-:W-:Y:S02]  /*1be0*/  IMAD.MOV.U32 R83, RZ, RZ, R42 ;  /* 0x000000ffff537224 */ /* 0x000fe400078e002a */
[----:B---3--:R-:W-:Y:S02]  /*1bf0*/  IMAD.MOV.U32 R52, RZ, RZ, R32 ;  /* 0x000000ffff347224 */ /* 0x008fe400078e0020 */
[----:B------:R-:W-:-:S02]  /*1c00*/  IMAD.MOV.U32 R53, RZ, RZ, R34 ;  /* 0x000000ffff357224 */ /* 0x000fc400078e0022 */
[----:B----4-:R-:W-:Y:S02]  /*1c10*/  IMAD.MOV.U32 R54, RZ, RZ, R36 ;  /* 0x000000ffff367224 */ /* 0x010fe400078e0024 */
[----:B------:R-:W-:Y:S01]  /*1c20*/  IMAD.MOV.U32 R55, RZ, RZ, R38 ;  /* 0x000000ffff377224 */ /* 0x000fe200078e0026 */
[-C--:B------:R-:W-:Y:S08]  /*1c30*/  HMMA.16816.F32 R80, R80, R68.reuse, RZ ;  /* 0x000000445050723c */ /* 0x080ff000000018ff */
[----:B------:R-:W-:Y:S01]  /*1c40*/  HMMA.16816.F32 R52, R52, R68, RZ ;  /* 0x000000443434723c */ /* 0x000fe200000018ff */
[----:B------:R-:W0:Y:S01]  /*1c50*/  LDSM.16.MT88.4 R68, [R139+UR7+0xc00] ;  /* 0x000c00078b44783b */ /* 0x000e220008004200 */
[----:B------:R-:W-:-:S02]  /*1c60*/  IMAD.MOV.U32 R84, RZ, RZ, R85 ;  /* 0x000000ffff547224 */ /* 0x000fc400078e0055 */
[----:B------:R-:W-:Y:S01]  /*1c70*/  IMAD.MOV.U32 R32, RZ, RZ, R33 ;  /* 0x000000ffff207224 */ /* 0x000fe200078e0021 */
[----:B------:R-:W-:Y:S01]  /*1c80*/  F2FP.F16.E4M3.UNPACK_B R28, R28.H1 ;  /* 0x0000001cff1c723e */ /* 0x000fe200030006ff */
[----:B------:R-:W-:Y:S01]  /*1c90*/  IMAD.MOV.U32 R85, RZ, RZ, R87 ;  /* 0x000000ffff557224 */ /* 0x000fe200078e0057 */
[----:B------:R-:W-:Y:S01]  /*1ca0*/  F2FP.F16.E4M3.UNPACK_B R29, R29.H1 ;  /* 0x0000001dff1d723e */ /* 0x000fe200030006ff */
[----:B------:R-:W-:Y:S02]  /*1cb0*/  IMAD.MOV.U32 R33, RZ, RZ, R35 ;  /* 0x000000ffff217224 */ /* 0x000fe400078e0023 */
[----:B------:R-:W-:Y:S02]  /*1cc0*/  IMAD.MOV.U32 R86, RZ, RZ, R41 ;  /* 0x000000ffff567224 */ /* 0x000fe400078e0029 */
[----:B------:R-:W-:Y:S02]  /*1cd0*/  IMAD.MOV.U32 R87, RZ, RZ, R43 ;  /* 0x000000ffff577224 */ /* 0x000fe400078e002b */
[----:B------:R-:W-:-:S02]  /*1ce0*/  IMAD.MOV.U32 R34, RZ, RZ, R37 ;  /* 0x000000ffff227224 */ /* 0x000fc400078e0025 */
[----:B------:R-:W-:-:S03]  /*1cf0*/  IMAD.MOV.U32 R35, RZ, RZ, R39 ;  /* 0x000000ffff237224 */ /* 0x000fc600078e0027 */
[-C--:B------:R-:W-:Y:S01]  /*1d00*/  HMMA.16816.F32 R80, R84, R28.reuse, R80 ;  /* 0x0000001c5450723c */ /* 0x080fe20000001850 */
[----:B-----5:R-:W-:Y:S01]  /*1d10*/  IMAD.MOV.U32 R36, RZ, RZ, R72 ;  /* 0x000000ffff247224 */ /* 0x020fe200078e0048 */
[----:B------:R-:W-:Y:S06]  /*1d20*/  BAR.SYNC.DEFER_BLOCKING 0x0 ;  /* 0x0000000000007b1d */ /* 0x000fec0000010000 */
[----:B------:R-:W-:Y:S01]  /*1d30*/  HMMA.16816.F32 R32, R32, R28, R52 ;  /* 0x0000001c2020723c */ /* 0x000fe20000001834 */
[----:B------:R-:W-:Y:S01]  /*1d40*/  F2FP.F16.E4M3.UNPACK_B R28, R30 ;  /* 0x0000001eff1c723e */ /* 0x000fe200020006ff */
[----:B------:R-:W-:Y:S01]  /*1d50*/  IMAD.MOV.U32 R37, RZ, RZ, R74 ;  /* 0x000000ffff257224 */ /* 0x000fe200078e004a */
[----:B------:R-:W-:Y:S01]  /*1d60*/  F2FP.F16.E4M3.UNPACK_B R29, R31 ;  /* 0x0000001fff1d723e */ /* 0x000fe200020006ff */
[----:B------:R-:W-:-:S02]  /*1d70*/  IMAD.MOV.U32 R38, RZ, RZ, R76 ;  /* 0x000000ffff267224 */ /* 0x000fc400078e004c */
[----:B------:R-:W-:Y:S02]  /*1d80*/  IMAD.MOV.U32 R39, RZ, RZ, R78 ;  /* 0x000000ffff277224 */ /* 0x000fe400078e004e */
[----:B------:R-:W-:Y:S02]  /*1d90*/  IMAD.MOV.U32 R40, RZ, RZ, R64 ;  /* 0x000000ffff287224 */ /* 0x000fe400078e0040 */
[----:B------:R-:W-:Y:S02]  /*1da0*/  IMAD.MOV.U32 R41, RZ, RZ, R66 ;  /* 0x000000ffff297224 */ /* 0x000fe400078e0042 */
[----:B0-----:R-:W-:Y:S02]  /*1db0*/  IMAD.MOV.U32 R42, RZ, RZ, R68 ;  /* 0x000000ffff2a7224 */ /* 0x001fe400078e0044 */
[----:B------:R-:W-:Y:S01]  /*1dc0*/  IMAD.MOV.U32 R43, RZ, RZ, R70 ;  /* 0x000000ffff2b7224 */ /* 0x000fe200078e0046 */
[-C--:B------:R-:W-:Y:S08]  /*1dd0*/  HMMA.16816.F32 R36, R36, R28.reuse, R80 ;  /* 0x0000001c2424723c */ /* 0x080ff00000001850 */
[----:B------:R-:W-:Y:S01]  /*1de0*/  HMMA.16816.F32 R32, R40, R28, R32 ;  /* 0x0000001c2820723c */ /* 0x000fe20000001820 */
[----:B------:R-:W-:Y:S01]  /*1df0*/  F2FP.F16.E4M3.UNPACK_B R52, R30.H1 ;  /* 0x0000001eff34723e */ /* 0x000fe200030006ff */
[----:B------:R-:W-:Y:S01]  /*1e00*/  IMAD.MOV.U32 R28, RZ, RZ, R73 ;  /* 0x000000ffff1c7224 */ /* 0x000fe200078e0049 */
[----:B------:R-:W-:Y:S01]  /*1e10*/  F2FP.F16.E4M3.UNPACK_B R53, R31.H1 ;  /* 0x0000001fff35723e */ /* 0x000fe200030006ff */
[----:B------:R-:W-:-:S02]  /*1e20*/  IMAD.MOV.U32 R29, RZ, RZ, R75 ;  /* 0x000000ffff1d7224 */ /* 0x000fc400078e004b */
[----:B------:R-:W-:Y:S02]  /*1e30*/  IMAD.MOV.U32 R30, RZ, RZ, R77 ;  /* 0x000000ffff1e7224 */ /* 0x000fe400078e004d */
[----:B------:R-:W-:Y:S02]  /*1e40*/  IMAD.MOV.U32 R31, RZ, RZ, R79 ;  /* 0x000000ffff1f7224 */ /* 0x000fe400078e004f */
[----:B------:R-:W-:Y:S02]  /*1e50*/  IMAD.MOV.U32 R40, RZ, RZ, R65 ;  /* 0x000000ffff287224 */ /* 0x000fe400078e0041 */
[----:B------:R-:W-:Y:S02]  /*1e60*/  IMAD.MOV.U32 R41, RZ, RZ, R67 ;  /* 0x000000ffff297224 */ /* 0x000fe400078e0043 */
[----:B------:R-:W-:Y:S02]  /*1e70*/  IMAD.MOV.U32 R42, RZ, RZ, R69 ;  /* 0x000000ffff2a7224 */ /* 0x000fe400078e0045 */
[----:B------:R-:W-:Y:S01]  /*1e80*/  IMAD.MOV.U32 R43, RZ, RZ, R71 ;  /* 0x000000ffff2b7224 */ /* 0x000fe200078e0047 */
[-C--:B------:R-:W-:Y:S08]  /*1e90*/  HMMA.16816.F32 R28, R28, R52.reuse, R36 ;  /* 0x000000341c1c723c */ /* 0x080ff00000001824 */
[----:B------:R-:W-:Y:S11]  /*1ea0*/  HMMA.16816.F32 R32, R40, R52, R32 ;  /* 0x000000342820723c */ /* 0x000ff60000001820 */
[----:B------:R-:W-:Y:S01]  /*1eb0*/  FMUL R36, R28, UR10 ;  /* 0x0000000a1c247c20 */ /* 0x000fe20008400000 */
[----:B------:R-:W-:Y:S01]  /*1ec0*/  FMUL R37, R29, UR10 ;  /* 0x0000000a1d257c20 */ /* 0x000fe20008400000 */
[----:B------:R-:W-:Y:S01]  /*1ed0*/  FMUL R38, R30, UR10 ;  /* 0x0000000a1e267c20 */ /* 0x000fe20008400000 */
[----:B------:R-:W-:-:S05]  /*1ee0*/  FMUL R39, R31, UR10 ;  /* 0x0000000a1f277c20 */ /* 0x000fca0008400000 */
[----:B------:R-:W-:Y:S01]  /*1ef0*/  FMUL R40, R32, UR10 ;  /* 0x0000000a20287c20 */ /* 0x000fe20008400000 */
[----:B------:R-:W-:Y:S01]  /*1f00*/  FMUL R41, R33, UR10 ;  /* 0x0000000a21297c20 */ /* 0x000fe20008400000 */
[----:B------:R-:W-:Y:S01]  /*1f10*/  FMUL R42, R34, UR10 ;  /* 0x0000000a222a7c20 */ /* 0x000fe20008400000 */
[----:B------:R-:W-:Y:S01]  /*1f20*/  FMUL R43, R35, UR10 ;  /* 0x0000000a232b7c20 */ /* 0x000fe20008400000 */
[----:B------:R-:W-:Y:S02]  /*1f30*/  FMNMX R36, R36, R37, !PT ;  /* 0x0000002524247209 */ /* 0x000fe40007800000 */
[----:B------:R-:W-:Y:S02]  /*1f40*/  FMNMX R38, R38, R39, !PT ;  /* 0x0000002726267209 */ /* 0x000fe40007800000 */
[----:B------:R-:W-:Y:S02]  /*1f50*/  FMNMX R40, R40, R41, !PT ;  /* 0x0000002928287209 */ /* 0x000fe40007800000 */
[----:B------:R-:W-:Y:S01]  /*1f60*/  FMNMX R42, R42, R43, !PT ;  /* 0x0000002b2a2a7209 */ /* 0x000fe20007800000 */
[----:B------:R-:W0:Y:S04]  /*1f70*/  SHFL.BFLY PT, R37, R36, 0x2, 0x1f ;  /* 0x0c401f0024257f89 */ /* 0x000e2800000e0000 */
[----:B------:R-:W1:Y:S04]  /*1f80*/  SHFL.BFLY PT, R39, R38, 0x2, 0x1f ;  /* 0x0c401f0026277f89 */ /* 0x000e6800000e0000 */
[----:B------:R-:W2:Y:S04]  /*1f90*/  SHFL.BFLY PT, R41, R40, 0x2, 0x1f ;  /* 0x0c401f0028297f89 */ /* 0x000ea800000e0000 */
[----:B------:R-:W3:Y:S01]  /*1fa0*/  SHFL.BFLY PT, R43, R42, 0x2, 0x1f ;  /* 0x0c401f002a2b7f89 */ /* 0x000ee200000e0000 */
[----:B0-----:R-:W-:-:S02]  /*1fb0*/  FMNMX R37, R36, R37, !PT ;  /* 0x0000002524257209 */ /* 0x001fc40007800000 */
[----:B-1----:R-:W-:Y:S02]  /*1fc0*/  FMNMX R39, R38, R39, !PT ;  /* 0x0000002726277209 */ /* 0x002fe40007800000 */
[----:B--2---:R-:W-:Y:S02]  /*1fd0*/  FMNMX R41, R40, R41, !PT ;  /* 0x0000002928297209 */ /* 0x004fe40007800000 */
[----:B---3--:R-:W-:Y:S01]  /*1fe0*/  FMNMX R43, R42, R43, !PT ;  /* 0x0000002b2a2b7209 */ /* 0x008fe20007800000 */
        /* <DEDUP_REMOVED lines=8> */
[----:B------:R-:W-:Y:S04]  /*2070*/  @!P1 STS [R137+0x1000], R52 ;  /* 0x0010003489009388 */ /* 0x000fe80000000800 */
[----:B------:R-:W-:Y:S04]  /*2080*/  @!P1 STS [R137+0x1080], R54 ;  /* 0x0010803689009388 */ /* 0x000fe80000000800 */
[----:B------:R-:W-:Y:S04]  /*2090*/  @!P1 STS [R137+0x1100], R64 ;  /* 0x0011004089009388 */ /* 0x000fe80000000800 */
[----:B------:R-:W-:Y:S01]  /*20a0*/  @!P1 STS [R137+0x1180], R36 ;  /* 0x0011802489009388 */ /* 0x000fe20000000800 */
[----:B------:R-:W-:Y:S06]  /*20b0*/  BAR.SYNC.DEFER_BLOCKING 0x0 ;  /* 0x0000000000007b1d */ /* 0x000fec0000010000 */
[----:B------:R-:W0:Y:S04]  /*20c0*/  LDS R37, [R136+0x1000] ;  /* 0x0010000088257984 */ /* 0x000e280000000800 */
[----:B0-----:R-:W0:Y:S02]  /*20d0*/  SHFL.BFLY PT, R38, R37, 0x2, 0x1f ;  /* 0x0c401f0025267f89 */ /* 0x001e2400000e0000 */
[----:B0-----:R-:W-:-:S05]  /*20e0*/  FMNMX R38, R37, R38, !PT ;  /* 0x0000002625267209 */ /* 0x001fca0007800000 */
[----:B------:R-:W0:Y:S02]  /*20f0*/  SHFL.BFLY PT, R39, R38, 0x1, 0x1f ;  /* 0x0c201f0026277f89 */ /* 0x000e2400000e0000 */
[----:B0-----:R-:W-:-:S05]  /*2100*/  FMNMX R39, R38, R39, !PT ;  /* 0x0000002726277209 */ /* 0x001fca0007800000 */
[----:B------:R-:W-:Y:S01]  /*2110*/  @!P1 STS [R136+0x1000], R39 ;  /* 0x0010002788009388 */ /* 0x000fe20000000800 */
[----:B------:R-:W-:Y:S06]  /*2120*/  BAR.SYNC.DEFER_BLOCKING 0x0 ;  /* 0x0000000000007b1d */ /* 0x000fec0000010000 */
[----:B------:R-:W0:Y:S04]  /*2130*/  LDS R85, [R138+0x1000] ;  /* 0x001000008a557984 */ /* 0x000e280000000800 */
[----:B------:R-:W1:Y:S04]  /*2140*/  LDS R84, [R138+0x1080] ;  /* 0x001080008a547984 */ /* 0x000e680000000800 */
[----:B------:R-:W2:Y:S04]  /*2150*/  LDS R87, [R138+0x1100] ;  /* 0x001100008a577984 */ /* 0x000ea80000000800 */
[----:B------:R-:W3:Y:S01]  /*2160*/  LDS R86, [R138+0x1180] ;  /* 0x001180008a567984 */ /* 0x000ee20000000800 */
[----:B0-----:R-:W-:-:S02]  /*2170*/  FMNMX R85, R85, R150, !PT ;  /* 0x0000009655557209 */ /* 0x001fc40007800000 */
[----:B-1----:R-:W-:Y:S02]  /*2180*/  FMNMX R84, R84, R149, !PT ;  /* 0x0000009554547209 */ /* 0x002fe40007800000 */
[----:B--2---:R-:W-:Y:S02]  /*2190*/  FMNMX R87, R87, R148, !PT ;  /* 0x0000009457577209 */ /* 0x004fe40007800000 */
[----:B---3--:R-:W-:Y:S01]  /*21a0*/  FMNMX R86, R86, R147, !PT ;  /* 0x0000009356567209 */ /* 0x008fe20007800000 */
[--C-:B------:R-:W-:Y:S01]  /*21b0*/  FFMA R28, R28, UR10, -R85.reuse ;  /* 0x0000000a1c1c7c23 */ /* 0x100fe20008000855 */
[----:B------:R-:W-:Y:S01]  /*21c0*/  FFMA R29, R29, UR10, -R85 ;  /* 0x0000000a1d1d7c23 */ /* 0x000fe20008000855 */
[--C-:B------:R-:W-:Y:S01]  /*21d0*/  FFMA R30, R30, UR10, -R84.reuse ;  /* 0x0000000a1e1e7c23 */ /* 0x100fe20008000854 */
[----:B------:R-:W-:Y:S01]  /*21e0*/  FFMA R31, R31, UR10, -R84 ;  /* 0x0000000a1f1f7c23 */ /* 0x000fe20008000854 */
[--C-:B------:R-:W-:Y:S01]  /*21f0*/  FFMA R32, R32, UR10, -R87.reuse ;  /* 0x0000000a20207c23 */ /* 0x100fe20008000857 */
[----:B------:R-:W-:Y:S01]  /*2200*/  FFMA R33, R33, UR10, -R87 ;  /* 0x0000000a21217c23 */ /* 0x000fe20008000857 */
[--C-:B------:R-:W-:Y:S01]  /*2210*/  FFMA R34, R34, UR10, -R86.reuse ;  /* 0x0000000a22227c23 */ /* 0x100fe20008000856 */
[----:B------:R-:W-:Y:S01]  /*2220*/  FFMA R35, R35, UR10, -R86 ;  /* 0x0000000a23237c23 */ /* 0x000fe20008000856 */
[----:B------:R-:W-:Y:S01]  /*2230*/  FMUL R28, R28, 1.4426950216293334961 ;  /* 0x3fb8aa3b1c1c7820 */ /* 0x000fe20000400000 */
[----:B------:R-:W-:Y:S01]  /*2240*/  FMUL R29, R29, 1.4426950216293334961 ;  /* 0x3fb8aa3b1d1d7820 */ /* 0x000fe20000400000 */
[----:B------:R-:W-:Y:S01]  /*2250*/  FMUL R30, R30, 1.4426950216293334961 ;  /* 0x3fb8aa3b1e1e7820 */ /* 0x000fe20000400000 */
[----:B------:R-:W-:Y:S01]  /*2260*/  FMUL R31, R31, 1.4426950216293334961 ;  /* 0x3fb8aa3b1f1f7820 */ /* 0x000fe20000400000 */
[----:B------:R-:W-:Y:S01]  /*2270*/  FMUL R32, R32, 1.4426950216293334961 ;  /* 0x3fb8aa3b20207820 */ /* 0x000fe20000400000 */
[----:B------:R-:W-:Y:S01]  /*2280*/  FMUL R33, R33, 1.4426950216293334961 ;  /* 0x3fb8aa3b21217820 */ /* 0x000fe20000400000 */
[----:B------:R-:W-:Y:S01]  /*2290*/  FMUL R34, R34, 1.4426950216293334961 ;  /* 0x3fb8aa3b22227820 */ /* 0x000fe20000400000 */
[----:B------:R-:W-:Y:S01]  /*22a0*/  FMUL R35, R35, 1.4426950216293334961 ;  /* 0x3fb8aa3b23237820 */ /* 0x000fe20000400000 */
[----:B------:R-:W-:Y:S08]  /*22b0*/  MUFU.EX2 R42, R28 ;  /* 0x0000001c002a7308 */ /* 0x000ff00000000800 */
[----:B------:R-:W0:Y:S08]  /*22c0*/  MUFU.EX2 R43, R29 ;  /* 0x0000001d002b7308 */ /* 0x000e300000000800 */
[----:B------:R-:W-:Y:S08]  /*22d0*/  MUFU.EX2 R52, R30 ;  /* 0x0000001e00347308 */ /* 0x000ff00000000800 */
[----:B------:R-:W1:Y:S08]  /*22e0*/  MUFU.EX2 R53, R31 ;  /* 0x0000001f00357308 */ /* 0x000e700000000800 */
[----:B------:R-:W-:Y:S08]  /*22f0*/  MUFU.EX2 R54, R32 ;  /* 0x0000002000367308 */ /* 0x000ff00000000800 */
[----:B------:R-:W2:Y:S08]  /*2300*/  MUFU.EX2 R55, R33 ;  /* 0x0000002100377308 */ /* 0x000eb00000000800 */
[----:B------:R-:W-:Y:S08]  /*2310*/  MUFU.EX2 R64, R34 ;  /* 0x0000002200407308 */ /* 0x000ff00000000800 */
[----:B------:R-:W3:Y:S01]  /*2320*/  MUFU.EX2 R65, R35 ;  /* 0x0000002300417308 */ /* 0x000ee20000000800 */
[----:B0-----:R-:W-:Y:S01]  /*2330*/  FADD R28, R42, R43 ;  /* 0x0000002b2a1c7221 */ /* 0x001fe20000000000 */
[----:B-1----:R-:W-:Y:S01]  /*2340*/  FADD R29, R52, R53 ;  /* 0x00000035341d7221 */ /* 0x002fe20000000000 */
[----:B--2---:R-:W-:-:S03]  /*2350*/  FADD R30, R54, R55 ;  /* 0x00000037361e7221 */ /* 0x004fc60000000000 */
[----:B------:R-:W0:Y:S04]  /*2360*/  SHFL.BFLY PT, R37, R28, 0x2, 0x1f ;  /* 0x0c401f001c257f89 */ /* 0x000e2800000e0000 */
[----:B------:R-:W1:Y:S01]  /*2370*/  SHFL.BFLY PT, R32, R29, 0x2, 0x1f ;  /* 0x0c401f001d207f89 */ /* 0x000e6200000e0000 */
[----:B---3--:R-:W-:-:S03]  /*2380*/  FADD R31, R64, R65 ;  /* 0x00000041401f7221 */ /* 0x008fc60000000000 */
[----:B------:R-:W2:Y:S04]  /*2390*/  SHFL.BFLY PT, R39, R30, 0x2, 0x1f ;  /* 0x0c401f001e277f89 */ /* 0x000ea800000e0000 */
[----:B------:R-:W3:Y:S01]  /*23a0*/  SHFL.BFLY PT, R36, R31, 0x2, 0x1f ;  /* 0x0c401f001f247f89 */ /* 0x000ee200000e0000 */
[----:B0-----:R-:W-:Y:S01]  /*23b0*/  FADD R37, R28, R37 ;  /* 0x000000251c257221 */ /* 0x001fe20000000000 */
[----:B-1----:R-:W-:-:S04]  /*23c0*/  FADD R33, R29, R32 ;  /* 0x000000201d217221 */ /* 0x002fc80000000000 */
[----:B------:R-:W0:Y:S01]  /*23d0*/  SHFL.BFLY PT, R32, R37, 0x1, 0x1f ;  /* 0x0c201f0025207f89 */ /* 0x000e2200000e0000 */
[----:B--2---:R-:W-:Y:S01]  /*23e0*/  FADD R39, R30, R39 ;  /* 0x000000271e277221 */ /* 0x004fe20000000000 */
[----:B---3--:R-:W-:Y:S02]  /*23f0*/  FADD R35, R31, R36 ;  /* 0x000000241f237221 */ /* 0x008fe40000000000 */
[----:B------:R-:W1:Y:S04]  /*2400*/  SHFL.BFLY PT, R34, R33, 0x1, 0x1f ;  /* 0x0c201f0021227f89 */ /* 0x000e6800000e0000 */
[----:B------:R-:W2:Y:S04]  /*2410*/  SHFL.BFLY PT, R36, R39, 0x1, 0x1f ;  /* 0x0c201f0027247f89 */ /* 0x000ea800000e0000 */
[----:B------:R-:W3:Y:S01]  /*2420*/  SHFL.BFLY PT, R28, R35, 0x1, 0x1f ;  /* 0x0c201f00231c7f89 */ /* 0x000ee200000e0000 */
[----:B0-----:R-:W-:Y:S01]  /*2430*/  FADD R38, R37, R32 ;  /* 0x0000002025267221 */ /* 0x001fe20000000000 */
[----:B------:R-:W-:Y:S01]  /*2440*/  BAR.SYNC.DEFER_BLOCKING 0x0 ;  /* 0x0000000000007b1d */ /* 0x000fe20000010000 */
[----:B-1----:R-:W-:Y:S01]  /*2450*/  FADD R34, R33, R34 ;  /* 0x0000002221227221 */ /* 0x002fe20000000000 */
[----:B--2---:R-:W-:Y:S01]  /*2460*/  FADD R36, R39, R36 ;  /* 0x0000002427247221 */ /* 0x004fe20000000000 */
[----:B---3--:R-:W-:-:S03]  /*2470*/  FADD R40, R35, R28 ;  /* 0x0000001c23287221 */ /* 0x008fc60000000000 */
[----:B------:R-:W-:Y:S04]  /*2480*/  @!P1 STS [R137+0x1000], R38 ;  /* 0x0010002689009388 */ /* 0x000fe80000000800 */
[----:B------:R-:W-:Y:S04]  /*2490*/  @!P1 STS [R137+0x1080], R34 ;  /* 0x0010802289009388 */ /* 0x000fe80000000800 */
[----:B------:R-:W-:Y:S04]  /*24a0*/  @!P1 STS [R137+0x1100], R36 ;  /* 0x0011002489009388 */ /* 0x000fe80000000800 */
[----:B------:R-:W-:Y:S01]  /*24b0*/  @!P1 STS [R137+0x1180], R40 ;  /* 0x0011802889009388 */ /* 0x000fe20000000800 */
[----:B------:R-:W-:Y:S06]  /*24c0*/  BAR.SYNC.DEFER_BLOCKING 0x0 ;  /* 0x0000000000007b1d */ /* 0x000fec0000010000 */
[----:B------:R-:W0:Y:S04]  /*24d0*/  LDS R32, [R136+0x1000] ;  /* 0x0010000088207984 */ /* 0x000e280000000800 */
[----:B0-----:R-:W0:Y:S02]  /*24e0*/  SHFL.BFLY PT, R29, R32, 0x2, 0x1f ;  /* 0x0c401f00201d7f89 */ /* 0x001e2400000e0000 */
[----:B0-----:R-:W-:-:S05]  /*24f0*/  FADD R33, R32, R29 ;  /* 0x0000001d20217221 */ /* 0x001fca0000000000 */
[----:B------:R-:W0:Y:S01]  /*2500*/  SHFL.BFLY PT, R28, R33, 0x1, 0x1f ;  /* 0x0c201f00211c7f89 */ /* 0x000e2200000e0000 */
[----:B------:R-:W-:Y:S02]  /*2510*/  USHF.R.S32.HI UR9, URZ, 0x1f, UR5 ;  /* 0x0000001fff097899 */ /* 0x000fe40008011405 */
[----:B------:R-:W-:-:S04]  /*2520*/  IADD3 R30, P2, PT, R96, UR5, RZ ;  /* 0x00000005601e7c10 */ /* 0x000fc8000ff5e0ff */
[----:B------:R-:W-:Y:S01]  /*2530*/  IADD3.X R31, PT, PT, R95, UR9, RZ, P2, !PT ;  /* 0x000000095f1f7c10 */ /* 0x000fe200097fe4ff */
[----:B0-----:R-:W-:-:S05]  /*2540*/  FADD R35, R33, R28 ;  /* 0x0000001c21237221 */ /* 0x001fca0000000000 */
[----:B------:R0:W-:Y:S01]  /*2550*/  @!P1 STS [R136+0x1000], R35 ;  /* 0x0010002388009388 */ /* 0x0001e20000000800 */
[----:B------:R-:W-:Y:S01]  /*2560*/  BAR.SYNC.DEFER_BLOCKING 0x0 ;  /* 0x0000000000007b1d */ /* 0x000fe20000010000 */
[----:B------:R-:W-:Y:S02]  /*2570*/  IADD3 R28, P3, PT, R98, UR5, RZ ;  /* 0x00000005621c7c10 */ /* 0x000fe4000ff7e0ff */
[----:B------:R-:W-:Y:S02]  /*2580*/  IADD3 R40, P2, PT, R100, UR5, RZ ;  /* 0x0000000564287c10 */ /* 0x000fe4000ff5e0ff */
[----:B------:R-:W-:Y:S02]  /*2590*/  IADD3.X R29, PT, PT, R97, UR9, RZ, P3, !PT ;  /* 0x00000009611d7c10 */ /* 0x000fe40009ffe4ff */
[----:B------:R-:W-:Y:S02]  /*25a0*/  IADD3.X R41, PT, PT, R99, UR9, RZ, P2, !PT ;  /* 0x0000000963297c10 */ /* 0x000fe400097fe4ff */
[----:B------:R-:W-:-:S02]  /*25b0*/  IADD3 R38, P3, PT, R102, UR5, RZ ;  /* 0x0000000566267c10 */ /* 0x000fc4000ff7e0ff */
[----:B------:R-:W-:Y:S02]  /*25c0*/  IADD3 R36, P2, PT, R104, UR5, RZ ;  /* 0x0000000568247c10 */ /* 0x000fe4000ff5e0ff */
[----:B------:R-:W-:Y:S02]  /*25d0*/  IADD3.X R39, PT, PT, R101, UR9, RZ, P3, !PT ;  /* 0x0000000965277c10 */ /* 0x000fe40009ffe4ff */
[----:B------:R-:W-:Y:S02]  /*25e0*/  IADD3.X R37, PT, PT, R103, UR9, RZ, P2, !PT ;  /* 0x0000000967257c10 */ /* 0x000fe400097fe4ff */
[----:B------:R-:W-:Y:S02]  /*25f0*/  IADD3 R34, P3, PT, R106, UR5, RZ ;  /* 0x000000056a227c10 */ /* 0x000fe4000ff7e0ff */
[----:B------:R-:W-:Y:S02]  /*2600*/  IADD3 R32, P2, PT, R108, UR5, RZ ;  /* 0x000000056c207c10 */ /* 0x000fe4000ff5e0ff */
[----:B0-----:R-:W-:-:S02]  /*2610*/  IADD3.X R35, PT, PT, R105, UR9, RZ, P3, !PT ;  /* 0x0000000969237c10 */ /* 0x001fc40009ffe4ff */
[----:B------:R-:W-:Y:S01]  /*2620*/  IADD3.X R33, PT, PT, R107, UR9, RZ, P2, !PT ;  /* 0x000000096b217c10 */ /* 0x000fe200097fe4ff */
[----:B------:R0:W2:Y:S04]  /*2630*/  LDG.E.U8 R67, desc[UR12][R30.64] ;  /* 0x0000000c1e437981 */ /* 0x0000a8000c1e1100 */
[----:B------:R1:W3:Y:S04]  /*2640*/  LDG.E.U8 R69, desc[UR12][R28.64] ;  /* 0x0000000c1c457981 */ /* 0x0002e8000c1e1100 */
[----:B------:R4:W5:Y:S01]  /*2650*/  LDG.E.U8 R71, desc[UR12][R40.64] ;  /* 0x0000000c28477981 */ /* 0x000962000c1e1100 */
[----:B0-----:R-:W-:-:S03]  /*2660*/  IADD3 R30, P3, PT, R110, UR5, RZ ;  /* 0x000000056e1e7c10 */ /* 0x001fc6000ff7e0ff */
[----:B------:R0:W3:Y:S01]  /*2670*/  LDG.E.U8 R73, desc[UR12][R38.64] ;  /* 0x0000000c26497981 */ /* 0x0000e2000c1e1100 */
[----:B-1----:R-:W-:Y:S02]  /*2680*/  IADD3 R28, P2, PT, R112, UR5, RZ ;  /* 0x00000005701c7c10 */ /* 0x002fe4000ff5e0ff */
[----:B------:R-:W-:Y:S01]  /*2690*/  IADD3.X R31, PT, PT, R109, UR9, RZ, P3, !PT ;  /* 0x000000096d1f7c10 */ /* 0x000fe20009ffe4ff */
[----:B------:R1:W3:Y:S01]  /*26a0*/  LDG.E.U8 R75, desc[UR12][R36.64] ;  /* 0x0000000c244b7981 */ /* 0x0002e2000c1e1100 */
[----:B------:R-:W-:Y:S02]  /*26b0*/  IADD3.X R29, PT, PT, R111, UR9, RZ, P2, !PT ;  /* 0x000000096f1d7c10 */ /* 0x000fe400097fe4ff */
[----:B----4-:R-:W-:Y:S01]  /*26c0*/  IADD3 R40, P3, PT, R116, UR5, RZ ;  /* 0x0000000574287c10 */ /* 0x010fe2000ff7e0ff */
[----:B------:R4:W3:Y:S01]  /*26d0*/  LDG.E.U8 R77, desc[UR12][R34.64] ;  /* 0x0000000c224d7981 */ /* 0x0008e2000c1e1100 */
[----:B0-----:R-:W-:Y:S02]  /*26e0*/  IADD3 R38, P2, PT, R120, UR5, RZ ;  /* 0x0000000578267c10 */ /* 0x001fe4000ff5e0ff */
[----:B------:R-:W-:Y:S01]  /*26f0*/  IADD3.X R41, PT, PT, R115, UR9, RZ, P3, !PT ;  /* 0x0000000973297c10 */ /* 0x000fe20009ffe4ff */
[----:B------:R0:W3:Y:S01]  /*2700*/  LDG.E.U8 R79, desc[UR12][R32.64] ;  /* 0x0000000c204f7981 */ /* 0x0000e2000c1e1100 */
[----:B------:R-:W-:-:S02]  /*2710*/  IADD3.X R39, PT, PT, R119, UR9, RZ, P2, !PT ;  /* 0x0000000977277c10 */ /* 0x000fc400097fe4ff */
[----:B-1----:R-:W-:Y:S01]  /*2720*/  IADD3 R36, P3, PT, R124, UR5, RZ ;  /* 0x000000057c247c10 */ /* 0x002fe2000ff7e0ff */
[----:B------:R1:W3:Y:S01]  /*2730*/  LDG.E.U8 R81, desc[UR12][R30.64] ;  /* 0x0000000c1e517981 */ /* 0x0002e2000c1e1100 */
[----:B----4-:R-:W-:-:S03]  /*2740*/  IADD3 R34, P2, PT, R114, UR5, RZ ;  /* 0x0000000572227c10 */ /* 0x010fc6000ff5e0ff */
[----:B------:R4:W3:Y:S01]  /*2750*/  LDG.E.U8 R83, desc[UR12][R28.64] ;  /* 0x0000000c1c537981 */ /* 0x0008e2000c1e1100 */
[----:B------:R-:W-:Y:S02]  /*2760*/  IADD3.X R37, PT, PT, R123, UR9, RZ, P3, !PT ;  /* 0x000000097b257c10 */ /* 0x000fe40009ffe4ff */
[----:B------:R-:W-:Y:S01]  /*2770*/  IADD3.X R35, PT, PT, R113, UR9, RZ, P2, !PT ;  /* 0x0000000971237c10 */ /* 0x000fe200097fe4ff */
[----:B------:R-:W3:Y:S01]  /*2780*/  LDG.E.U8 R151, desc[UR12][R40.64] ;  /* 0x0000000c28977981 */ /* 0x000ee2000c1e1100 */
[----:B0-----:R-:W-:Y:S02]  /*2790*/  IADD3 R32, P3, PT, R118, UR5, RZ ;  /* 0x0000000576207c10 */ /* 0x001fe4000ff7e0ff */
[----:B-1----:R-:W-:Y:S01]  /*27a0*/  IADD3 R30, P4, PT, R122, UR5, RZ ;  /* 0x000000057a1e7c10 */ /* 0x002fe2000ff9e0ff */
[----:B------:R-:W3:Y:S01]  /*27b0*/  LDG.E.U8 R159, desc[UR12][R38.64] ;  /* 0x0000000c269f7981 */ /* 0x000ee2000c1e1100 */
[----:B----4-:R-:W-:Y:S02]  /*27c0*/  IADD3 R28, P2, PT, R126, UR5, RZ ;  /* 0x000000057e1c7c10 */ /* 0x010fe4000ff5e0ff */
[----:B------:R-:W-:Y:S01]  /*27d0*/  IADD3.X R33, PT, PT, R117, UR9, RZ, P3, !PT ;  /* 0x0000000975217c10 */ /* 0x000fe20009ffe4ff */
[----:B------:R0:W4:Y:S01]  /*27e0*/  LDG.E.U8 R163, desc[UR12][R36.64] ;  /* 0x0000000c24a37981 */ /* 0x000122000c1e1100 */
[----:B------:R-:W-:-:S02]  /*27f0*/  IADD3.X R31, PT, PT, R121, UR9, RZ, P4, !PT ;  /* 0x00000009791f7c10 */ /* 0x000fc4000a7fe4ff */
[----:B------:R-:W-:Y:S01]  /*2800*/  IADD3.X R29, PT, PT, R125, UR9, RZ, P2, !PT ;  /* 0x000000097d1d7c10 */ /* 0x000fe200097fe4ff */
[----:B------:R-:W4:Y:S04]  /*2810*/  LDG.E.U8 R41, desc[UR12][R34.64] ;  /* 0x0000000c22297981 */ /* 0x000f28000c1e1100 */
[----:B------:R1:W4:Y:S04]  /*2820*/  LDG.E.U8 R157, desc[UR12][R32.64] ;  /* 0x0000000c209d7981 */ /* 0x000328000c1e1100 */
[----:B------:R-:W4:Y:S04]  /*2830*/  LDG.E.U8 R161, desc[UR12][R30.64] ;  /* 0x0000000c1ea17981 */ /* 0x000f28000c1e1100 */
[----:B------:R-:W4:Y:S04]  /*2840*/  LDG.E.U8 R165, desc[UR12][R28.64] ;  /* 0x0000000c1ca57981 */ /* 0x000f28000c1e1100 */
[----:B0-----:R-:W-:Y:S04]  /*2850*/  LDS R36, [R138+0x1000] ;  /* 0x001000008a247984 */ /* 0x001fe80000000800 */
[----:B------:R-:W-:Y:S04]  /*2860*/  LDS R37, [R138+0x1080] ;  /* 0x001080008a257984 */ /* 0x000fe80000000800 */
[----:B------:R-:W-:Y:S04]  /*2870*/  LDS R38, [R138+0x1100] ;  /* 0x001100008a267984 */ /* 0x000fe80000000800 */
[----:B------:R-:W-:Y:S01]  /*2880*/  LDS R39, [R138+0x1180] ;  /* 0x001180008a277984 */ /* 0x000fe20000000800 */
[----:B------:R-:W-:Y:S01]  /*2890*/  BAR.SYNC.DEFER_BLOCKING 0x0 ;  /* 0x0000000000007b1d */ /* 0x000fe20000010000 */
[----:B------:R-:W-:-:S02]  /*28a0*/  F2FP.SATFINITE.E4M3.F32.PACK_AB_MERGE_C R42, R43, R42, RZ ;  /* 0x0000002a2b2a723e */ /* 0x000fc400048070ff */
[----:B------:R-:W-:Y:S02]  /*28b0*/  F2FP.SATFINITE.E4M3.F32.PACK_AB_MERGE_C R52, R53, R52, RZ ;  /* 0x000000343534723e */ /* 0x000fe400048070ff */
[----:B------:R-:W-:Y:S02]  /*28c0*/  F2FP.SATFINITE.E4M3.F32.PACK_AB_MERGE_C R54, R55, R54, RZ ;  /* 0x000000363736723e */ /* 0x000fe400048070ff */
[----:B------:R-:W-:Y:S02]  /*28d0*/  F2FP.SATFINITE.E4M3.F32.PACK_AB_MERGE_C R64, R65, R64, RZ ;  /* 0x000000404140723e */ /* 0x000fe400048070ff */
[----:B-1----:R-:W-:Y:S02]  /*28e0*/  F2FP.F16.E4M3.UNPACK_B R32, R42 ;  /* 0x0000002aff20723e */ /* 0x002fe400020006ff */
[----:B------:R-:W-:Y:S02]  /*28f0*/  F2FP.F16.E4M3.UNPACK_B R33, R52 ;  /* 0x00000034ff21723e */ /* 0x000fe400020006ff */
[----:B------:R-:W-:-:S02]  /*2900*/  F2FP.F16.E4M3.UNPACK_B R34, R54 ;  /* 0x00000036ff22723e */ /* 0x000fc400020006ff */
[----:B------:R-:W-:Y:S01]  /*2910*/  F2FP.F16.E4M3.UNPACK_B R35, R64 ;  /* 0x00000040ff23723e */ /* 0x000fe200020006ff */
[----:B------:R-:W-:-:S04]  /*2920*/  FADD R40, -R85, R150 ;  /* 0x0000009655287221 */ /* 0x000fc80000000100 */
[----:B------:R-:W-:Y:S01]  /*2930*/  FMUL R40, R40, 1.4426950216293334961 ;  /* 0x3fb8aa3b28287820 */ /* 0x000fe20000400000 */
[----:B------:R-:W-:-:S05]  /*2940*/  FADD R42, -R87, R148 ;  /* 0x00000094572a7221 */ /* 0x000fca0000000100 */
[----:B------:R-:W0:Y:S01]  /*2950*/  MUFU.EX2 R40, R40 ;  /* 0x0000002800287308 */ /* 0x000e220000000800 */
[----:B------:R-:W-:Y:S01]  /*2960*/  FMUL R52, R42, 1.4426950216293334961 ;  /* 0x3fb8aa3b2a347820 */ /* 0x000fe20000400000 */
[----:B------:R-:W-:-:S04]  /*2970*/  FADD R53, -R86, R147 ;  /* 0x0000009356357221 */ /* 0x000fc80000000100 */
[----:B------:R-:W-:Y:S01]  /*2980*/  FMUL R53, R53, 1.4426950216293334961 ;  /* 0x3fb8aa3b35357820 */ /* 0x000fe20000400000 */
[C---:B0-----:R-:W-:Y:S01]  /*2990*/  FMUL R56, R40.reuse, R56 ;  /* 0x0000003828387220 */ /* 0x041fe20000400000 */
[C---:B------:R-:W-:Y:S01]  /*29a0*/  FMUL R57, R40.reuse, R57 ;  /* 0x0000003928397220 */ /* 0x040fe20000400000 */
[C---:B------:R-:W-:Y:S01]  /*29b0*/  FMUL R60, R40.reuse, R60 ;  /* 0x0000003c283c7220 */ /* 0x040fe20000400000 */
[----:B------:R-:W-:Y:S01]  /*29c0*/  FMUL R61, R40, R61 ;  /* 0x0000003d283d7220 */ /* 0x000fe20000400000 */
[----:B------:R-:W0:Y:S08]  /*29d0*/  MUFU.EX2 R52, R52 ;  /* 0x0000003400347308 */ /* 0x000e300000000800 */
[----:B------:R-:W1:Y:S01]  /*29e0*/  MUFU.EX2 R53, R53 ;  /* 0x0000003500357308 */ /* 0x000e620000000800 */
[C---:B0-----:R-:W-:Y:S01]  /*29f0*/  FMUL R44, R52.reuse, R44 ;  /* 0x0000002c342c7220 */ /* 0x041fe20000400000 */
[C---:B------:R-:W-:Y:S01]  /*2a00*/  FMUL R45, R52.reuse, R45 ;  /* 0x0000002d342d7220 */ /* 0x040fe20000400000 */
[C---:B------:R-:W-:Y:S01]  /*2a10*/  FMUL R48, R52.reuse, R48 ;  /* 0x0000003034307220 */ /* 0x040fe20000400000 */
[----:B------:R-:W-:Y:S01]  /*2a20*/  FMUL R49, R52, R49 ;  /* 0x0000003134317220 */ /* 0x000fe20000400000 */
[C---:B-1----:R-:W-:Y:S01]  /*2a30*/  FMUL R46, R53.reuse, R46 ;  /* 0x0000002e352e7220 */ /* 0x042fe20000400000 */
[C---:B------:R-:W-:Y:S01]  /*2a40*/  FMUL R47, R53.reuse, R47 ;  /* 0x0000002f352f7220 */ /* 0x040fe20000400000 */
[----:B------:R-:W-:Y:S01]  /*2a50*/  FMUL R50, R53, R50 ;  /* 0x0000003235327220 */ /* 0x000fe20000400000 */
[----:B--2---:R-:W-:Y:S04]  /*2a60*/  STS.U8 [R146+UR7+0x1000], R67 ;  /* 0x0010004392007988 */ /* 0x004fe80008000007 */
[----:B-----5:R-:W-:Y:S04]  /*2a70*/  STS.U8 [R146+UR7+0x1100], R71 ;  /* 0x0011004792007988 */ /* 0x020fe80008000007 */
[----:B---3--:R-:W-:Y:S04]  /*2a80*/  STS.U8 [R146+UR7+0x1200], R75 ;  /* 0x0012004b92007988 */ /* 0x008fe80008000007 */
[----:B------:R-:W-:Y:S04]  /*2a90*/  STS.U8 [R146+UR7+0x1300], R79 ;  /* 0x0013004f92007988 */ /* 0x000fe80008000007 */
[----:B------:R-:W-:Y:S04]  /*2aa0*/  STS.U8 [R146+UR7+0x1400], R83 ;  /* 0x0014005392007988 */ /* 0x000fe80008000007 */
[----:B------:R-:W-:Y:S04]  /*2ab0*/  STS.U8 [R146+UR7+0x1500], R151 ;  /* 0x0015009792007988 */ /* 0x000fe80008000007 */
[----:B------:R-:W-:Y:S04]  /*2ac0*/  STS.U8 [R146+UR7+0x1600], R159 ;  /* 0x0016009f92007988 */ /* 0x000fe80008000007 */
[----:B----4-:R-:W-:Y:S04]  /*2ad0*/  STS.U8 [R146+UR7+0x1700], R163 ;  /* 0x001700a392007988 */ /* 0x010fe80008000007 */
[----:B------:R-:W-:Y:S04]  /*2ae0*/  STS.U8 [R144+UR7+0x1080], R69 ;  /* 0x0010804590007988 */ /* 0x000fe80008000007 */
[----:B------:R-:W-:Y:S04]  /*2af0*/  STS.U8 [R144+UR7+0x1180], R73 ;  /* 0x0011804990007988 */ /* 0x000fe80008000007 */
[----:B------:R-:W-:Y:S04]  /*2b00*/  STS.U8 [R144+UR7+0x1280], R77 ;  /* 0x0012804d90007988 */ /* 0x000fe80008000007 */
[----:B------:R-:W-:Y:S04]  /*2b10*/  STS.U8 [R144+UR7+0x1380], R81 ;  /* 0x0013805190007988 */ /* 0x000fe80008000007 */
[----:B------:R0:W-:Y:S04]  /*2b20*/  STS.U8 [R144+UR7+0x1480], R41 ;  /* 0x0014802990007988 */ /* 0x0001e80008000007 */
[----:B------:R-:W-:Y:S04]  /*2b30*/  STS.U8 [R144+UR7+0x1580], R157 ;  /* 0x0015809d90007988 */ /* 0x000fe80008000007 */
[----:B------:R-:W-:Y:S04]  /*2b40*/  STS.U8 [R144+UR7+0x1680], R161 ;  /* 0x001680a190007988 */ /* 0x000fe80008000007 */
[----:B------:R-:W-:Y:S01]  /*2b50*/  STS.U8 [R144+UR7+0x1780], R165 ;  /* 0x001780a590007988 */ /* 0x000fe20008000007 */
[----:B------:R-:W-:Y:S06]  /*2b60*/  BAR.SYNC.DEFER_BLOCKING 0x0 ;  /* 0x0000000000007b1d */ /* 0x000fec0000010000 */
[----:B------:R-:W1:Y:S02]  /*2b70*/  LDSM.16.M88.4 R28, [R135+0x1000] ;  /* 0x00100000871c783b */ /* 0x000e640000000200 */
[----:B------:R-:W-:Y:S06]  /*2b80*/  BAR.SYNC.DEFER_BLOCKING 0x0 ;  /* 0x0000000000007b1d */ /* 0x000fec0000010000 */
[----:B------:R-:W-:Y:S02]  /*2b90*/  STSM.16.M88.4 [R134+0x1000], R32 ;  /* 0x0010002086007844 */ /* 0x000fe40000000200 */
[----:B------:R-:W-:Y:S01]  /*2ba0*/  BAR.SYNC.DEFER_BLOCKING 0x0 ;  /* 0x0000000000007b1d */ /* 0x000fe20000010000 */
[----:B0-----:R-:W-:-:S04]  /*2bb0*/  FADD R41, -R84, R149 ;  /* 0x0000009554297221 */ /* 0x001fc80000000100 */
[----:B------:R-:W-:Y:S01]  /*2bc0*/  FMUL R41, R41, 1.4426950216293334961 ;  /* 0x3fb8aa3b29297820 */ /* 0x000fe20000400000 */
[----:B------:R-:W0:Y:S04]  /*2bd0*/  LDS.64 R76, [R133+UR7+0x1000] ;  /* 0x00100007854c7984 */ /* 0x000e280008000a00 */
[----:B------:R-:W2:Y:S04]  /*2be0*/  LDS.64 R78, [R133+UR7+0x1200] ;  /* 0x00120007854e7984 */ /* 0x000ea80008000a00 */
[----:B------:R-:W3:Y:S04]  /*2bf0*/  LDS.64 R72, [R132+UR7+0x1000] ;  /* 0x0010000784487984 */ /* 0x000ee80008000a00 */
[----:B------:R-:W4:Y:S01]  /*2c00*/  LDS.64 R74, [R132+UR7+0x1200] ;  /* 0x00120007844a7984 */ /* 0x000f220008000a00 */
[----:B------:R-:W5:Y:S03]  /*2c10*/  MUFU.EX2 R41, R41 ;  /* 0x0000002900297308 */ /* 0x000f660000000800 */
[----:B------:R-:W4:Y:S04]  /*2c20*/  LDS.64 R42, [R133+UR7+0x1400] ;  /* 0x00140007852a7984 */ /* 0x000f280008000a00 */
[----:B------:R-:W4:Y:S04]  /*2c30*/  LDS.64 R66, [R133+UR7+0x1600] ;  /* 0x0016000785427984 */ /* 0x000f280008000a00 */
[----:B------:R-:W4:Y:S04]  /*2c40*/  LDS.64 R54, [R132+UR7+0x1400] ;  /* 0x0014000784367984 */ /* 0x000f280008000a00 */
[----:B------:R-:W4:Y:S01]  /*2c50*/  LDS.64 R64, [R132+UR7+0x1600] ;  /* 0x0016000784407984 */ /* 0x000f220008000a00 */
[----:B-1----:R-:W-:Y:S01]  /*2c60*/  F2FP.F16.E4M3.UNPACK_B R80, R28 ;  /* 0x0000001cff50723e */ /* 0x002fe200020006ff */
[C---:B-----5:R-:W-:Y:S01]  /*2c70*/  FMUL R58, R41.reuse, R58 ;  /* 0x0000003a293a7220 */ /* 0x060fe20000400000 */
[C---:B------:R-:W-:Y:S01]  /*2c80*/  FMUL R59, R41.reuse, R59 ;  /* 0x0000003b293b7220 */ /* 0x040fe20000400000 */
[----:B------:R-:W-:Y:S01]  /*2c90*/  F2FP.F16.E4M3.UNPACK_B R81, R29 ;  /* 0x0000001dff51723e */ /* 0x000fe200020006ff */
[C---:B------:R-:W-:Y:S01]  /*2ca0*/  FMUL R62, R41.reuse, R62 ;  /* 0x0000003e293e7220 */ /* 0x040fe20000400000 */
[----:B------:R-:W-:Y:S01]  /*2cb0*/  FMUL R63, R41, R63 ;  /* 0x0000003f293f7220 */ /* 0x000fe20000400000 */
[----:B------:R-:W-:-:S02]  /*2cc0*/  F2FP.F16.E4M3.UNPACK_B R68, R30 ;  /* 0x0000001eff44723e */ /* 0x000fc400020006ff */
[----:B------:R-:W-:Y:S01]  /*2cd0*/  F2FP.F16.E4M3.UNPACK_B R69, R31 ;  /* 0x0000001fff45723e */ /* 0x000fe200020006ff */
[----:B0-----:R-:W-:Y:S02]  /*2ce0*/  IMAD.MOV.U32 R32, RZ, RZ, R76 ;  /* 0x000000ffff207224 */ /* 0x001fe400078e004c */
[----:B--2---:R-:W-:Y:S02]  /*2cf0*/  IMAD.MOV.U32 R33, RZ, RZ, R78 ;  /* 0x000000ffff217224 */ /* 0x004fe400078e004e */
[----:B---3--:R-:W-:Y:S02]  /*2d00*/  IMAD.MOV.U32 R34, RZ, RZ, R72 ;  /* 0x000000ffff227224 */ /* 0x008fe400078e0048 */
[----:B----4-:R-:W-:-:S07]  /*2d10*/  IMAD.MOV.U32 R35, RZ, RZ, R74 ;  /* 0x000000ffff237224 */ /* 0x010fce00078e004a */
[C---:B------:R-:W-:Y:S08]  /*2d20*/  HMMA.16816.F32 R56, R32.reuse, R80, R56 ;  /* 0x000000502038723c */ /* 0x040ff00000001838 */
[----:B------:R-:W-:Y:S01]  /*2d30*/  HMMA.16816.F32 R60, R32, R68, R60 ;  /* 0x00000044203c723c */ /* 0x000fe2000000183c */
[----:B------:R-:W-:Y:S01]  /*2d40*/  F2FP.F16.E4M3.UNPACK_B R70, R28.H1 ;  /* 0x0000001cff46723e */ /* 0x000fe200030006ff */
[----:B------:R-:W-:Y:S01]  /*2d50*/  IMAD.MOV.U32 R32, RZ, RZ, R77 ;  /* 0x000000ffff207224 */ /* 0x000fe200078e004d */
[----:B------:R-:W-:Y:S01]  /*2d60*/  F2FP.F16.E4M3.UNPACK_B R71, R29.H1 ;  /* 0x0000001dff47723e */ /* 0x000fe200030006ff */
[----:B------:R-:W-:Y:S01]  /*2d70*/  IMAD.MOV.U32 R33, RZ, RZ, R79 ;  /* 0x000000ffff217224 */ /* 0x000fe200078e004f */
[----:B------:R-:W-:Y:S01]  /*2d80*/  F2FP.F16.E4M3.UNPACK_B R82, R30.H1 ;  /* 0x0000001eff52723e */ /* 0x000fe200030006ff */
[----:B------:R-:W-:Y:S01]  /*2d90*/  IMAD.MOV.U32 R34, RZ, RZ, R73 ;  /* 0x000000ffff227224 */ /* 0x000fe200078e0049 */
[----:B------:R-:W-:Y:S01]  /*2da0*/  F2FP.F16.E4M3.UNPACK_B R83, R31.H1 ;  /* 0x0000001fff53723e */ /* 0x000fe200030006ff */
[----:B------:R-:W-:-:S02]  /*2db0*/  IMAD.MOV.U32 R35, RZ, RZ, R75 ;  /* 0x000000ffff237224 */ /* 0x000fc400078e004b */
[----:B------:R-:W-:Y:S02]  /*2dc0*/  IMAD.MOV.U32 R28, RZ, RZ, R77 ;  /* 0x000000ffff1c7224 */ /* 0x000fe400078e004d */
[----:B------:R-:W-:Y:S02]  /*2dd0*/  IMAD.MOV.U32 R29, RZ, RZ, R79 ;  /* 0x000000ffff1d7224 */ /* 0x000fe400078e004f */
[----:B------:R-:W-:Y:S02]  /*2de0*/  IMAD.MOV.U32 R30, RZ, RZ, R73 ;  /* 0x000000ffff1e7224 */ /* 0x000fe400078e0049 */
[----:B------:R-:W-:Y:S01]  /*2df0*/  IMAD.MOV.U32 R31, RZ, RZ, R75 ;  /* 0x000000ffff1f7224 */ /* 0x000fe200078e004b */
[----:B------:R-:W-:Y:S01]  /*2e00*/  HMMA.16816.F32 R56, R32, R70, R56 ;  /* 0x000000462038723c */ /* 0x000fe20000001838 */
[----:B------:R-:W-:Y:S02]  /*2e10*/  IMAD.MOV.U32 R32, RZ, RZ, R42 ;  /* 0x000000ffff207224 */ /* 0x000fe400078e002a */
[----:B------:R-:W-:Y:S01]  /*2e20*/  FMUL R51, R53, R51 ;  /* 0x0000003335337220 */ /* 0x000fe20000400000 */
[----:B------:R-:W-:-:S02]  /*2e30*/  IMAD.MOV.U32 R33, RZ, RZ, R66 ;  /* 0x000000ffff217224 */ /* 0x000fc400078e0042 */
[----:B------:R-:W-:Y:S02]  /*2e40*/  IMAD.MOV.U32 R34, RZ, RZ, R54 ;  /* 0x000000ffff227224 */ /* 0x000fe400078e0036 */
[----:B------:R-:W-:Y:S01]  /*2e50*/  IMAD.MOV.U32 R35, RZ, RZ, R64 ;  /* 0x000000ffff237224 */ /* 0x000fe200078e0040 */
[----:B------:R-:W-:Y:S01]  /*2e60*/  HMMA.16816.F32 R60, R28, R82, R60 ;  /* 0x000000521c3c723c */ /* 0x000fe2000000183c */
[----:B------:R-:W-:Y:S02]  /*2e70*/  IMAD.MOV.U32 R28, RZ, RZ, R42 ;  /* 0x000000ffff1c7224 */ /* 0x000fe400078e002a */
[----:B------:R-:W-:Y:S02]  /*2e80*/  IMAD.MOV.U32 R29, RZ, RZ, R66 ;  /* 0x000000ffff1d7224 */ /* 0x000fe400078e0042 */
[----:B------:R-:W-:Y:S02]  /*2e90*/  IMAD.MOV.U32 R30, RZ, RZ, R54 ;  /* 0x000000ffff1e7224 */ /* 0x000fe400078e0036 */
[----:B------:R-:W-:Y:S01]  /*2ea0*/  IMAD.MOV.U32 R31, RZ, RZ, R64 ;  /* 0x000000ffff1f7224 */ /* 0x000fe200078e0040 */
[----:B------:R-:W-:Y:S08]  /*2eb0*/  HMMA.16816.F32 R44, R32, R80, R44 ;  /* 0x00000050202c723c */ /* 0x000ff0000000182c */
[----:B------:R-:W-:Y:S01]  /*2ec0*/  HMMA.16816.F32 R48, R28, R68, R48 ;  /* 0x000000441c30723c */ /* 0x000fe20000001830 */
[----:B------:R-:W-:-:S02]  /*2ed0*/  IMAD.MOV.U32 R28, RZ, RZ, R43 ;  /* 0x000000ffff1c7224 */ /* 0x000fc400078e002b */
[----:B------:R-:W-:Y:S02]  /*2ee0*/  IMAD.MOV.U32 R29, RZ, RZ, R67 ;  /* 0x000000ffff1d7224 */ /* 0x000fe400078e0043 */
[----:B------:R-:W-:Y:S02]  /*2ef0*/  IMAD.MOV.U32 R30, RZ, RZ, R55 ;  /* 0x000000ffff1e7224 */ /* 0x000fe400078e0037 */
[----:B------:R-:W-:Y:S01]  /*2f00*/  IMAD.MOV.U32 R31, RZ, RZ, R65 ;  /* 0x000000ffff1f7224 */ /* 0x000fe200078e0041 */
[----:B------:R-:W-:-:S06]  /*2f10*/  UIADD3 UR6, UPT, UPT, UR6, 0x20, URZ ;  /* 0x0000002006067890 */ /* 0x000fcc000fffe0ff */
[----:B------:R-:W-:Y:S01]  /*2f20*/  HMMA.16816.F32 R44, R28, R70, R44 ;  /* 0x000000461c2c723c */ /* 0x000fe2000000182c */
[----:B------:R-:W-:-:S07]  /*2f30*/  UISETP.GE.AND UP0, UPT, UR6, UR15, UPT ;  /* 0x0000000f0600728c */ /* 0x000fce000bf06270 */
[----:B------:R-:W-:Y:S01]  /*2f40*/  HMMA.16816.F32 R48, R28, R82, R48 ;  /* 0x000000521c30723c */ /* 0x000fe20000001830 */
[----:B------:R-:W-:Y:S02]  /*2f50*/  FFMA2 R36, R154.F32x2.HI_LO, R40.F32x2.HI_LO, R36.F32x2.HI_LO ;  /* 0x000000289a247249 */ /* 0x000fe40000000024 */
[----:B------:R-:W-:Y:S02]  /*2f60*/  FFMA2 R38, R152.F32x2.HI_LO, R52.F32x2.HI_LO, R38.F32x2.HI_LO ;  /* 0x0000003498267249 */ /* 0x000fe40000000026 */
[----:B------:R-:W-:Y:S02]  /*2f70*/  IMAD.MOV.U32 R150, RZ, RZ, R85 ;  /* 0x000000ffff967224 */ /* 0x000fe400078e0055 */
[----:B------:R-:W-:Y:S02]  /*2f80*/  IMAD.MOV.U32 R149, RZ, RZ, R84 ;  /* 0x000000ffff957224 */ /* 0x000fe400078e0054 */
[----:B------:R-:W-:Y:S02]  /*2f90*/  IMAD.MOV.U32 R148, RZ, RZ, R87 ;  /* 0x000000ffff947224 */ /* 0x000fe400078e0057 */
[----:B------:R-:W-:-:S02]  /*2fa0*/  IMAD.MOV.U32 R147, RZ, RZ, R86 ;  /* 0x000000ffff937224 */ /* 0x000fc400078e0056 */
[----:B------:R-:W-:Y:S02]  /*2fb0*/  IMAD.MOV.U32 R154, RZ, RZ, R36 ;  /* 0x000000ffff9a7224 */ /* 0x000fe400078e0024 */
[----:B------:R-:W-:Y:S02]  /*2fc0*/  IMAD.MOV.U32 R155, RZ, RZ, R37 ;  /* 0x000000ffff9b7224 */ /* 0x000fe400078e0025 */
[----:B------:R-:W-:Y:S02]  /*2fd0*/  IMAD.MOV.U32 R152, RZ, RZ, R38 ;  /* 0x000000ffff987224 */ /* 0x000fe400078e0026 */
[----:B------:R-:W-:Y:S01]  /*2fe0*/  IMAD.MOV.U32 R153, RZ, RZ, R39 ;  /* 0x000000ffff997224 */ /* 0x000fe200078e0027 */
[----:B------:R-:W-:Y:S02]  /*2ff0*/  ULEA UR5, UR11, UR5, 0x5 ;  /* 0x000000050b057291 */ /* 0x000fe4000f8e28ff */
[----:B------:R-:W-:Y:S01]  /*3000*/  ULEA UR4, UR14, UR4, 0x5 ;  /* 0x000000040e047291 */ /* 0x000fe2000f8e28ff */
[----:B------:R-:W-:Y:S11]  /*3010*/  BRA.U !UP0, `(.L_x_1) ;  /* 0xffffffe508b07547 */ /* 0x000ff6000b83ffff */
.L_x_0:
[C---:B------:R-:W-:Y:S01]  /*3020*/  FSETP.GT.AND P4, PT, |R155|.reuse, 8.50705917302346158658e+37, PT ;  /* 0x7e8000009b00780b */ /* 0x040fe20003f84200 */
[----:B------:R-:W-:Y:S01]  /*3030*/  FMUL R4, R154, 8388608 ;  /* 0x4b0000009a047820 */ /* 0x000fe20000400000 */
[----:B------:R-:W-:Y:S01]  /*3040*/  FSETP.GEU.AND P5, PT, |R155|, 1.175494350822287508e-38, PT ;  /* 0x008000009b00780b */ /* 0x000fe20003fae200 */
[----:B------:R-:W0:Y:S01]  /*3050*/  S2UR UR5, SR_CgaCtaId ;  /* 0x00000000000579c3 */ /* 0x000e220000008800 */
[----:B------:R-:W-:Y:S01]  /*3060*/  LOP3.LUT R131, R131, 0x3c, R2, 0xf8, !PT ;  /* 0x0000003c83837812 */ /* 0x000fe200078ef802 */
[C---:B------:R-:W-:Y:S01]  /*3070*/  FMUL R2, R155.reuse, 8388608 ;  /* 0x4b0000009b027820 */ /* 0x040fe20000400000 */
[----:B------:R-:W-:-:S05]  /*3080*/  FSETP.GEU.AND P6, PT, R155, 1.175494350822287508e-38, PT ;  /* 0x008000009b00780b */ /* 0x000fca0003fce000 */
[----:B------:R-:W-:Y:S01]  /*3090*/  BAR.SYNC.DEFER_BLOCKING 0x0 ;  /* 0x0000000000007b1d */ /* 0x000fe20000010000 */
[----:B------:R-:W-:Y:S02]  /*30a0*/  FSETP.GT.AND P3, PT, |R154|, 8.50705917302346158658e+37, PT ;  /* 0x7e8000009a00780b */ /* 0x000fe40003f64200 */
[----:B------:R-:W-:Y:S02]  /*30b0*/  FSEL R2, R2, R155, !P6 ;  /* 0x0000009b02027208 */ /* 0x000fe40007000000 */
[C---:B------:R-:W-:Y:S01]  /*30c0*/  FSETP.GEU.AND P2, PT, |R154|.reuse, 1.175494350822287508e-38, PT ;  /* 0x008000009a00780b */ /* 0x040fe20003f4e200 */
[----:B------:R-:W-:Y:S01]  /*30d0*/  @P4 FMUL R155, R155, 0.25 ;  /* 0x3e8000009b9b4820 */ /* 0x000fe20000400000 */
[----:B------:R-:W-:Y:S01]  /*30e0*/  FSETP.GEU.AND P1, PT, R154, 1.175494350822287508e-38, PT ;  /* 0x008000009a00780b */ /* 0x000fe20003f2e000 */
[----:B------:R-:W-:Y:S01]  /*30f0*/  @P4 FMUL R63, R63, 0.25 ;  /* 0x3e8000003f3f4820 */ /* 0x000fe20000400000 */
[----:B------:R-:W-:Y:S01]  /*3100*/  @P4 FMUL R62, R62, 0.25 ;  /* 0x3e8000003e3e4820 */ /* 0x000fe20000400000 */
[----:B------:R-:W-:Y:S01]  /*3110*/  @!P5 FMUL R155, R155, 16777216 ;  /* 0x4b8000009b9bd820 */ /* 0x000fe20000400000 */
[----:B------:R-:W-:Y:S01]  /*3120*/  FSEL R4, R4, R154, !P1 ;  /* 0x0000009a04047208 */ /* 0x000fe20004800000 */
[----:B------:R-:W-:Y:S01]  /*3130*/  @P4 FMUL R59, R59, 0.25 ;  /* 0x3e8000003b3b4820 */ /* 0x000fe20000400000 */
[----:B------:R-:W-:Y:S01]  /*3140*/  @P4 FMUL R58, R58, 0.25 ;  /* 0x3e8000003a3a4820 */ /* 0x000fe20000400000 */
[----:B------:R-:W1:Y:S01]  /*3150*/  MUFU.RCP R3, R155 ;  /* 0x0000009b00037308 */ /* 0x000e620000001000 */
[----:B------:R-:W-:Y:S01]  /*3160*/  @P3 FMUL R154, R154, 0.25 ;  /* 0x3e8000009a9a3820 */ /* 0x000fe20000400000 */
[----:B------:R-:W-:Y:S01]  /*3170*/  FSEL R8, RZ, -23, P6 ;  /* 0xc1b80000ff087808 */ /* 0x000fe20003000000 */
[----:B------:R-:W-:Y:S01]  /*3180*/  @!P5 FMUL R63, R63, 16777216 ;  /* 0x4b8000003f3fd820 */ /* 0x000fe20000400000 */
[----:B------:R-:W-:Y:S01]  /*3190*/  FSETP.GT.AND P6, PT, |R153|, 8.50705917302346158658e+37, PT ;  /* 0x7e8000009900780b */ /* 0x000fe20003fc4200 */
[----:B------:R-:W-:Y:S01]  /*31a0*/  @!P2 FMUL R154, R154, 16777216 ;  /* 0x4b8000009a9aa820 */ /* 0x000fe20000400000 */
[----:B------:R-:W-:Y:S01]  /*31b0*/  @!P5 FMUL R62, R62, 16777216 ;  /* 0x4b8000003e3ed820 */ /* 0x000fe20000400000 */
[----:B------:R-:W-:Y:S01]  /*31c0*/  @!P5 FMUL R59, R59, 16777216 ;  /* 0x4b8000003b3bd820 */ /* 0x000fe20000400000 */
[----:B------:R-:W-:Y:S01]  /*31d0*/  @!P5 FMUL R58, R58, 16777216 ;  /* 0x4b8000003a3ad820 */ /* 0x000fe20000400000 */
[----:B------:R-:W2:Y:S01]  /*31e0*/  MUFU.RCP R10, R154 ;  /* 0x0000009a000a7308 */ /* 0x000ea20000001000 */
[C---:B------:R-:W-:Y:S01]  /*31f0*/  FSETP.GEU.AND P5, PT, |R153|.reuse, 1.175494350822287508e-38, PT ;  /* 0x008000009900780b */ /* 0x040fe20003fae200 */
[----:B------:R-:W-:Y:S01]  /*3200*/  VIADD R6, R4, 0xc0cafb0d ;  /* 0xc0cafb0d04067836 */ /* 0x000fe20000000000 */
[----:B------:R-:W-:Y:S01]  /*3210*/  FSETP.GEU.AND P4, PT, R153, 1.175494350822287508e-38, PT ;  /* 0x008000009900780b */ /* 0x000fe20003f8e000 */
[----:B------:R-:W-:Y:S01]  /*3220*/  @P3 FMUL R61, R61, 0.25 ;  /* 0x3e8000003d3d3820 */ /* 0x000fe20000400000 */
[----:B------:R-:W-:Y:S01]  /*3230*/  @P3 FMUL R60, R60, 0.25 ;  /* 0x3e8000003c3c3820 */ /* 0x000fe20000400000 */
[----:B------:R-:W-:Y:S01]  /*3240*/  @P3 FMUL R57, R57, 0.25 ;  /* 0x3e80000039393820 */ /* 0x000fe20000400000 */
[----:B------:R-:W-:Y:S01]  /*3250*/  LOP3.LUT R7, R6, 0xff800000, RZ, 0xc0, !PT ;  /* 0xff80000006077812 */ /* 0x000fe200078ec0ff */
[C---:B-1----:R-:W-:Y:S01]  /*3260*/  FMUL R25, R3.reuse, R63 ;  /* 0x0000003f03197220 */ /* 0x042fe20000400000 */
[C---:B------:R-:W-:Y:S01]  /*3270*/  FMUL R26, R3.reuse, R62 ;  /* 0x0000003e031a7220 */ /* 0x040fe20000400000 */
[C---:B------:R-:W-:Y:S01]  /*3280*/  FMUL R29, R3.reuse, R59 ;  /* 0x0000003b031d7220 */ /* 0x040fe20000400000 */
[----:B------:R-:W-:Y:S01]  /*3290*/  FMUL R30, R3, R58 ;  /* 0x0000003a031e7220 */ /* 0x000fe20000400000 */
[----:B------:R-:W-:Y:S01]  /*32a0*/  FMUL R3, R153, 8388608 ;  /* 0x4b00000099037820 */ /* 0x000fe20000400000 */
[----:B------:R-:W-:Y:S01]  /*32b0*/  @P3 FMUL R56, R56, 0.25 ;  /* 0x3e80000038383820 */ /* 0x000fe20000400000 */
[----:B------:R-:W-:Y:S01]  /*32c0*/  FSEL R5, RZ, -23, P1 ;  /* 0xc1b80000ff057808 */ /* 0x000fe20000800000 */
[----:B------:R-:W-:Y:S01]  /*32d0*/  @!P2 FMUL R61, R61, 16777216 ;  /* 0x4b8000003d3da820 */ /* 0x000fe20000400000 */
[----:B------:R-:W-:Y:S01]  /*32e0*/  FSETP.GT.AND P1, PT, |R152|, 8.50705917302346158658e+37, PT ;  /* 0x7e8000009800780b */ /* 0x000fe20003f24200 */
[----:B------:R-:W-:Y:S01]  /*32f0*/  @!P2 FMUL R60, R60, 16777216 ;  /* 0x4b8000003c3ca820 */ /* 0x000fe20000400000 */
[----:B------:R-:W-:Y:S01]  /*3300*/  FSEL R3, R3, R153, !P4 ;  /* 0x0000009903037208 */ /* 0x000fe20006000000 */
[----:B------:R-:W-:Y:S01]  /*3310*/  @P6 FMUL R153, R153, 0.25 ;  /* 0x3e80000099996820 */ /* 0x000fe20000400000 */
[----:B------:R-:W-:Y:S01]  /*3320*/  I2FP.F32.S32 R6, R7 ;  /* 0x0000000700067245 */ /* 0x000fe20000201400 */
[----:B------:R-:W-:Y:S01]  /*3330*/  @!P2 FMUL R57, R57, 16777216 ;  /* 0x4b8000003939a820 */ /* 0x000fe20000400000 */
[----:B------:R-:W-:Y:S01]  /*3340*/  @!P2 FMUL R56, R56, 16777216 ;  /* 0x4b8000003838a820 */ /* 0x000fe20000400000 */
[----:B------:R-:W-:Y:S01]  /*3350*/  @!P5 FMUL R153, R153, 16777216 ;  /* 0x4b8000009999d820 */ /* 0x000fe20000400000 */
[----:B------:R-:W-:Y:S01]  /*3360*/  FSETP.GEU.AND P3, PT, |R152|, 1.175494350822287508e-38, PT ;  /* 0x008000009800780b */ /* 0x000fe20003f6e200 */
[C---:B--2---:R-:W-:Y:S01]  /*3370*/  FMUL R27, R10.reuse, R61 ;  /* 0x0000003d0a1b7220 */ /* 0x044fe20000400000 */
[C---:B------:R-:W-:Y:S01]  /*3380*/  FMUL R28, R10.reuse, R60 ;  /* 0x0000003c0a1c7220 */ /* 0x040fe20000400000 */
[C---:B------:R-:W-:Y:S01]  /*3390*/  FMUL R31, R10.reuse, R57 ;  /* 0x000000390a1f7220 */ /* 0x040fe20000400000 */
[----:B------:R-:W-:Y:S01]  /*33a0*/  FMUL R32, R10, R56 ;  /* 0x000000380a207220 */ /* 0x000fe20000400000 */
[----:B------:R-:W-:Y:S01]  /*33b0*/  FFMA.FTZ R6, R6, 1.1920928955078125e-07, R5 ;  /* 0x3400000006067823 */ /* 0x000fe20000010005 */
[----:B------:R-:W1:Y:S01]  /*33c0*/  MUFU.RCP R10, R153 ;  /* 0x00000099000a7308 */ /* 0x000e620000001000 */
[C---:B------:R-:W-:Y:S01]  /*33d0*/  FMUL R5, R152.reuse, 8388608 ;  /* 0x4b00000098057820 */ /* 0x040fe20000400000 */
[----:B------:R-:W-:Y:S01]  /*33e0*/  FSETP.GEU.AND P2, PT, R152, 1.175494350822287508e-38, PT ;  /* 0x008000009800780b */ /* 0x000fe20003f4e000 */
[----:B------:R-:W-:Y:S01]  /*33f0*/  @P6 FMUL R51, R51, 0.25 ;  /* 0x3e80000033336820 */ /* 0x000fe20000400000 */
[----:B------:R-:W-:Y:S01]  /*3400*/  @P6 FMUL R50, R50, 0.25 ;  /* 0x3e80000032326820 */ /* 0x000fe20000400000 */
[----:B------:R-:W-:Y:S01]  /*3410*/  @P6 FMUL R47, R47, 0.25 ;  /* 0x3e8000002f2f6820 */ /* 0x000fe20000400000 */
[----:B------:R-:W-:Y:S01]  /*3420*/  FSEL R5, R5, R152, !P2 ;  /* 0x0000009805057208 */ /* 0x000fe20005000000 */
[----:B------:R-:W-:Y:S01]  /*3430*/  @P1 FMUL R152, R152, 0.25 ;  /* 0x3e80000098981820 */ /* 0x000fe20000400000 */
[----:B------:R-:W-:Y:S01]  /*3440*/  @P6 FMUL R46, R46, 0.25 ;  /* 0x3e8000002e2e6820 */ /* 0x000fe20000400000 */
[----:B------:R-:W-:-:S02]  /*3450*/  VIADD R9, R2, 0xc0cafb0d ;  /* 0xc0cafb0d02097836 */ /* 0x000fc40000000000 */
[----:B------:R-:W-:Y:S01]  /*3460*/  @!P5 FMUL R51, R51, 16777216 ;  /* 0x4b8000003333d820 */ /* 0x000fe20000400000 */
[----:B------:R-:W-:Y:S01]  /*3470*/  @!P3 FMUL R152, R152, 16777216 ;  /* 0x4b8000009898b820 */ /* 0x000fe20000400000 */
[----:B------:R-:W-:Y:S01]  /*3480*/  @!P5 FMUL R50, R50, 16777216 ;  /* 0x4b8000003232d820 */ /* 0x000fe20000400000 */
[----:B------:R-:W-:Y:S01]  /*3490*/  @!P5 FMUL R47, R47, 16777216 ;  /* 0x4b8000002f2fd820 */ /* 0x000fe20000400000 */
[----:B------:R-:W-:Y:S01]  /*34a0*/  @!P5 FMUL R46, R46, 16777216 ;  /* 0x4b8000002e2ed820 */ /* 0x000fe20000400000 */
[----:B------:R-:W2:Y:S01]  /*34b0*/  MUFU.RCP R16, R152 ;  /* 0x0000009800107308 */ /* 0x000ea20000001000 */
[----:B------:R-:W-:Y:S01]  /*34c0*/  LOP3.LUT R9, R9, 0xff800000, RZ, 0xc0, !PT ;  /* 0xff80000009097812 */ /* 0x000fe200078ec0ff */
[C---:B-1----:R-:W-:Y:S01]  /*34d0*/  FMUL R17, R10.reuse, R51 ;  /* 0x000000330a117220 */ /* 0x042fe20000400000 */
[C---:B------:R-:W-:Y:S01]  /*34e0*/  FMUL R18, R10.reuse, R50 ;  /* 0x000000320a127220 */ /* 0x040fe20000400000 */
[C---:B------:R-:W-:Y:S01]  /*34f0*/  FMUL R21, R10.reuse, R47 ;  /* 0x0000002f0a157220 */ /* 0x040fe20000400000 */
[----:B------:R-:W-:Y:S01]  /*3500*/  FMUL R22, R10, R46 ;  /* 0x0000002e0a167220 */ /* 0x000fe20000400000 */
[----:B------:R-:W-:Y:S01]  /*3510*/  VIADD R10, R5, 0xc0cafb0d ;  /* 0xc0cafb0d050a7836 */ /* 0x000fe20000000000 */
[----:B------:R-:W-:Y:S01]  /*3520*/  I2FP.F32.S32 R11, R9 ;  /* 0x00000009000b7245 */ /* 0x000fe20000201400 */
[----:B------:R-:W-:-:S02]  /*3530*/  VIADD R13, R3, 0xc0cafb0d ;  /* 0xc0cafb0d030d7836 */ /* 0x000fc40000000000 */
[----:B------:R-:W-:Y:S01]  /*3540*/  @P1 FMUL R49, R49, 0.25 ;  /* 0x3e80000031311820 */ /* 0x000fe20000400000 */
[----:B------:R-:W-:Y:S01]  /*3550*/  @P1 FMUL R48, R48, 0.25 ;  /* 0x3e80000030301820 */ /* 0x000fe20000400000 */
[----:B------:R-:W-:Y:S01]  /*3560*/  @P1 FMUL R45, R45, 0.25 ;  /* 0x3e8000002d2d1820 */ /* 0x000fe20000400000 */
[----:B------:R-:W-:Y:S01]  /*3570*/  @P1 FMUL R44, R44, 0.25 ;  /* 0x3e8000002c2c1820 */ /* 0x000fe20000400000 */
[----:B------:R-:W-:Y:S01]  /*3580*/  LOP3.LUT R10, R10, 0xff800000, RZ, 0xc0, !PT ;  /* 0xff8000000a0a7812 */ /* 0x000fe200078ec0ff */
[----:B------:R-:W-:Y:S01]  /*3590*/  FFMA.FTZ R11, R11, 1.1920928955078125e-07, R8 ;  /* 0x340000000b0b7823 */ /* 0x000fe20000010008 */
[----:B------:R-:W-:Y:S01]  /*35a0*/  LOP3.LUT R14, R13, 0xff800000, RZ, 0xc0, !PT ;  /* 0xff8000000d0e7812 */ /* 0x000fe200078ec0ff */
[----:B------:R-:W-:Y:S01]  /*35b0*/  @!P3 FMUL R49, R49, 16777216 ;  /* 0x4b8000003131b820 */ /* 0x000fe20000400000 */
[----:B------:R-:W-:Y:S01]  /*35c0*/  FSEL R12, RZ, -23, P4 ;  /* 0xc1b80000ff0c7808 */ /* 0x000fe20002000000 */
[----:B------:R-:W-:Y:S01]  /*35d0*/  @!P3 FMUL R48, R48, 16777216 ;  /* 0x4b8000003030b820 */ /* 0x000fe20000400000 */
[----:B------:R-:W-:Y:S01]  /*35e0*/  FSEL R8, RZ, -23, P2 ;  /* 0xc1b80000ff087808 */ /* 0x000fe20001000000 */
[----:B------:R-:W-:Y:S01]  /*35f0*/  @!P3 FMUL R45, R45, 16777216 ;  /* 0x4b8000002d2db820 */ /* 0x000fe20000400000 */
[----:B------:R-:W-:Y:S01]  /*3600*/  @!P3 FMUL R44, R44, 16777216 ;  /* 0x4b8000002c2cb820 */ /* 0x000fe20000400000 */
[----:B------:R-:W-:Y:S01]  /*3610*/  I2FP.F32.S32 R13, R10 ;  /* 0x0000000a000d7245 */ /* 0x000fe20000201400 */
[C---:B--2---:R-:W-:Y:S01]  /*3620*/  FMUL R19, R16.reuse, R49 ;  /* 0x0000003110137220 */ /* 0x044fe20000400000 */
[----:B------:R-:W-:Y:S01]  /*3630*/  I2FP.F32.S32 R15, R14 ;  /* 0x0000000e000f7245 */ /* 0x000fe20000201400 */
[C---:B------:R-:W-:Y:S01]  /*3640*/  FMUL R20, R16.reuse, R48 ;  /* 0x0000003010147220 */ /* 0x040fe20000400000 */
[----:B------:R-:W-:Y:S01]  /*3650*/  F2FP.SATFINITE.E4M3.F32.PACK_AB_MERGE_C R31, R31, R32, RZ ;  /* 0x000000201f1f723e */ /* 0x000fe200048070ff */
[C---:B------:R-:W-:Y:S01]  /*3660*/  FMUL R23, R16.reuse, R45 ;  /* 0x0000002d10177220 */ /* 0x040fe20000400000 */
[----:B------:R-:W-:Y:S01]  /*3670*/  F2FP.SATFINITE.E4M3.F32.PACK_AB_MERGE_C R28, R27, R28, RZ ;  /* 0x0000001c1b1c723e */ /* 0x000fe200048070ff */
[----:B------:R-:W-:Y:S01]  /*3680*/  FMUL R24, R16, R44 ;  /* 0x0000002c10187220 */ /* 0x000fe20000400000 */
[----:B------:R-:W-:Y:S01]  /*3690*/  FFMA.FTZ R13, R13, 1.1920928955078125e-07, R8 ;  /* 0x340000000d0d7823 */ /* 0x000fe20000010008 */
[----:B------:R-:W-:Y:S01]  /*36a0*/  FFMA.FTZ R16, R15, 1.1920928955078125e-07, R12 ;  /* 0x340000000f107823 */ /* 0x000fe2000001000c */
[----:B------:R-:W-:Y:S01]  /*36b0*/  LOP3.LUT R8, R31, 0xffff, RZ, 0xc0, !PT ;  /* 0x0000ffff1f087812 */ /* 0x000fe200078ec0ff */
[----:B------:R-:W-:Y:S01]  /*36c0*/  UMOV UR4, 0x400 ;  /* 0x0000040000047882 */ /* 0x000fe20000000000 */
[----:B------:R-:W-:Y:S01]  /*36d0*/  LOP3.LUT R15, R28, 0xffff, RZ, 0xc0, !PT ;  /* 0x0000ffff1c0f7812 */ /* 0x000fe200078ec0ff */
[----:B0-----:R-:W-:Y:S01]  /*36e0*/  ULEA UR6, UR5, UR4, 0x18 ;  /* 0x0000000405067291 */ /* 0x001fe2000f8ec0ff */
[----:B------:R-:W-:Y:S01]  /*36f0*/  SHF.R.U32.HI R8, RZ, 0x8, R8 ;  /* 0x00000008ff087819 */ /* 0x000fe20000011608 */
[----:B------:R-:W-:Y:S01]  /*3700*/  IMAD.IADD R7, R4, 0x1, -R7 ;  /* 0x0000000104077824 */ /* 0x000fe200078e0a07 */
[----:B------:R-:W-:Y:S01]  /*3710*/  SHF.R.U32.HI R15, RZ, 0x8, R15 ;  /* 0x00000008ff0f7819 */ /* 0x000fe2000001160f */
[----:B------:R-:W-:Y:S01]  /*3720*/  IMAD.IADD R9, R2, 0x1, -R9 ;  /* 0x0000000102097824 */ /* 0x000fe200078e0a09 */
[----:B------:R-:W-:Y:S01]  /*3730*/  F2FP.SATFINITE.E4M3.F32.PACK_AB_MERGE_C R29, R29, R30, RZ ;  /* 0x0000001e1d1d723e */ /* 0x000fe200048070ff */
[----:B------:R-:W-:Y:S01]  /*3740*/  FADD R7, R7, -1 ;  /* 0xbf80000007077421 */ /* 0x000fe20000000000 */
[----:B------:R-:W-:Y:S01]  /*3750*/  F2FP.SATFINITE.E4M3.F32.PACK_AB_MERGE_C R26, R25, R26, RZ ;  /* 0x0000001a191a723e */ /* 0x000fe200048070ff */
[----:B------:R-:W-:Y:S01]  /*3760*/  IMAD.IADD R10, R5, 0x1, -R10 ;  /* 0x00000001050a7824 */ /* 0x000fe200078e0a0a */
[----:B------:R-:W-:Y:S01]  /*3770*/  F2FP.SATFINITE.E4M3.F32.PACK_AB_MERGE_C R21, R21, R22, RZ ;  /* 0x000000161515723e */ /* 0x000fe200048070ff */
[----:B------:R-:W-:Y:S01]  /*3780*/  FADD R9, R9, -1 ;  /* 0xbf80000009097421 */ /* 0x000fe20000000000 */
[----:B------:R-:W-:Y:S01]  /*3790*/  F2FP.SATFINITE.E4M3.F32.PACK_AB_MERGE_C R18, R17, R18, RZ ;  /* 0x000000121112723e */ /* 0x000fe200048070ff */
[----:B------:R-:W-:Y:S01]  /*37a0*/  IMAD.IADD R14, R3, 0x1, -R14 ;  /* 0x00000001030e7824 */ /* 0x000fe200078e0a0e */
[----:B------:R-:W-:Y:S01]  /*37b0*/  F2FP.SATFINITE.E4M3.F32.PACK_AB_MERGE_C R23, R23, R24, RZ ;  /* 0x000000181717723e */ /* 0x000fe200048070ff */
[----:B------:R-:W0:Y:S01]  /*37c0*/  LDC.64 R32, c[0x0][0x398] ;  /* 0x0000e600ff207b82 */ /* 0x000e220000000a00 */
[----:B------:R-:W-:Y:S01]  /*37d0*/  F2FP.SATFINITE.E4M3.F32.PACK_AB_MERGE_C R20, R19, R20, RZ ;  /* 0x000000141314723e */ /* 0x000fe200048070ff */
[----:B------:R-:W-:Y:S01]  /*37e0*/  FADD R14, R14, -1 ;  /* 0xbf8000000e0e7421 */ /* 0x000fe20000000000 */
[----:B------:R-:W-:Y:S01]  /*37f0*/  PRMT R22, R15, 0x7604, R8 ;  /* 0x000076040f167816 */ /* 0x000fe20000000008 */
[----:B------:R-:W1:Y:S01]  /*3800*/  LDCU.64 UR4, c[0x0][0x3e0] ;  /* 0x00007c00ff0477ac */ /* 0x000e620008000a00 */
[----:B------:R-:W-:-:S02]  /*3810*/  LOP3.LUT R8, R29, 0xffff, RZ, 0xc0, !PT ;  /* 0x0000ffff1d087812 */ /* 0x000fc400078ec0ff */
[----:B------:R-:W-:Y:S01]  /*3820*/  LOP3.LUT R15, R26, 0xffff, RZ, 0xc0, !PT ;  /* 0x0000ffff1a0f7812 */ /* 0x000fe200078ec0ff */
[----:B------:R-:W-:Y:S01]  /*3830*/  STS.U16 [R131+UR6+0x80], R22 ;  /* 0x0000801683007988 */ /* 0x000fe20008000406 */
[----:B------:R-:W-:Y:S02]  /*3840*/  LOP3.LUT R17, R21, 0xffff, RZ, 0xc0, !PT ;  /* 0x0000ffff15117812 */ /* 0x000fe400078ec0ff */
[C---:B------:R-:W-:Y:S02]  /*3850*/  PRMT R21, R18.reuse, 0x7604, R21 ;  /* 0x0000760412157816 */ /* 0x040fe40000000015 */
[----:B------:R-:W-:Y:S02]  /*3860*/  LOP3.LUT R18, R18, 0xffff, RZ, 0xc0, !PT ;  /* 0x0000ffff12127812 */ /* 0x000fe400078ec0ff */
[----:B------:R-:W-:Y:S02]  /*3870*/  LOP3.LUT R12, R23, 0xffff, RZ, 0xc0, !PT ;  /* 0x0000ffff170c7812 */ /* 0x000fe400078ec0ff */
[----:B------:R-:W-:-:S02]  /*3880*/  LOP3.LUT R19, R20, 0xffff, RZ, 0xc0, !PT ;  /* 0x0000ffff14137812 */ /* 0x000fc400078ec0ff */
[----:B------:R-:W-:Y:S02]  /*3890*/  SHF.R.U32.HI R8, RZ, 0x8, R8 ;  /* 0x00000008ff087819 */ /* 0x000fe40000011608 */
[----:B------:R-:W-:Y:S01]  /*38a0*/  SHF.R.U32.HI R15, RZ, 0x8, R15 ;  /* 0x00000008ff0f7819 */ /* 0x000fe2000001160f */
[----:B-1----:R-:W-:Y:S01]  /*38b0*/  UIMAD UR4, UR8, UR4, URZ ;  /* 0x00000004080472a4 */ /* 0x002fe2000f8e02ff */
[----:B------:R-:W-:Y:S02]  /*38c0*/  SHF.R.U32.HI R17, RZ, 0x8, R17 ;  /* 0x00000008ff117819 */ /* 0x000fe40000011611 */
[----:B------:R-:W-:Y:S02]  /*38d0*/  SHF.R.U32.HI R18, RZ, 0x8, R18 ;  /* 0x00000008ff127819 */ /* 0x000fe40000011612 */
[----:B------:R-:W-:Y:S02]  /*38e0*/  SHF.R.U32.HI R12, RZ, 0x8, R12 ;  /* 0x00000008ff0c7819 */ /* 0x000fe4000001160c */
[----:B------:R-:W-:-:S02]  /*38f0*/  SHF.R.U32.HI R19, RZ, 0x8, R19 ;  /* 0x00000008ff137819 */ /* 0x000fc40000011613 */
[----:B------:R-:W-:Y:S02]  /*3900*/  PRMT R28, R28, 0x7604, R31 ;  /* 0x000076041c1c7816 */ /* 0x000fe4000000001f */
[----:B------:R-:W-:Y:S02]  /*3910*/  PRMT R15, R15, 0x7604, R8 ;  /* 0x000076040f0f7816 */ /* 0x000fe40000000008 */
[----:B------:R-:W-:Y:S01]  /*3920*/  PRMT R29, R26, 0x7604, R29 ;  /* 0x000076041a1d7816 */ /* 0x000fe2000000001d */
[----:B------:R-:W-:Y:S01]  /*3930*/  STS.U16 [R131+UR6], R28 ;  /* 0x0000001c83007988 */ /* 0x000fe20008000406 */
[----:B------:R-:W-:Y:S01]  /*3940*/  LOP3.LUT R8, R131, 0x40, RZ, 0x3c, !PT ;  /* 0x0000004083087812 */ /* 0x000fe200078e3cff */
[----:B------:R-:W1:Y:S01]  /*3950*/  LDC R26, c[0x0][0x3e8] ;  /* 0x0000fa00ff1a7b82 */ /* 0x000e620000000800 */
[----:B------:R-:W-:Y:S01]  /*3960*/  PRMT R27, R18, 0x7604, R17 ;  /* 0x00007604121b7816 */ /* 0x000fe20000000011 */
[----:B------:R-:W-:Y:S01]  /*3970*/  IMAD.MOV.U32 R17, RZ, RZ, 0x3dc6b27f ;  /* 0x3dc6b27fff117424 */ /* 0x000fe200078e00ff */
[----:B------:R-:W-:Y:S01]  /*3980*/  PRMT R19, R19, 0x7604, R12 ;  /* 0x0000760413137816 */ /* 0x000fe2000000000c */
[----:B------:R-:W-:Y:S01]  /*3990*/  STS.U16 [R8+UR6+0x200], R29 ;  /* 0x0002001d08007988 */ /* 0x000fe20008000406 */
[----:B------:R-:W-:-:S02]  /*39a0*/  PRMT R23, R20, 0x7604, R23 ;  /* 0x0000760414177816 */ /* 0x000fc40000000017 */
[C---:B------:R-:W-:Y:S01]  /*39b0*/  LOP3.LUT R12, R131.reuse, 0x4, RZ, 0x3c, !PT ;  /* 0x00000004830c7812 */ /* 0x040fe200078e3cff */
[----:B------:R2:W-:Y:S01]  /*39c0*/  STS.U16 [R8+UR6+0x280], R15 ;  /* 0x0002800f08007988 */ /* 0x0005e20008000406 */
[----:B------:R-:W-:Y:S02]  /*39d0*/  LOP3.LUT R18, R131, 0x44, RZ, 0x3c, !PT ;  /* 0x0000004483127812 */ /* 0x000fe400078e3cff */
[----:B------:R-:W-:Y:S01]  /*39e0*/  SHF.R.U32.HI R20, RZ, 0x5, R0 ;  /* 0x00000005ff147819 */ /* 0x000fe20000011600 */
[----:B------:R-:W-:Y:S01]  /*39f0*/  STS.U16 [R12+UR6+0x400], R23 ;  /* 0x000400170c007988 */ /* 0x000fe20008000406 */
[----:B------:R-:W-:Y:S02]  /*3a00*/  ISETP.GE.U32.AND P2, PT, R4, 0x7f800000, PT ;  /* 0x7f8000000400780c */ /* 0x000fe40003f46070 */
[----:B------:R-:W-:Y:S01]  /*3a10*/  ISETP.GE.U32.AND P6, PT, R2, 0x7f800000, PT ;  /* 0x7f8000000200780c */ /* 0x000fe20003fc6070 */
[----:B------:R3:W-:Y:S01]  /*3a20*/  STS.U16 [R12+UR6+0x480], R19 ;  /* 0x000480130c007988 */ /* 0x0007e20008000406 */
[----:B------:R-:W-:Y:S01]  /*3a30*/  ISETP.GE.U32.AND P1, PT, R5, 0x7f800000, PT ;  /* 0x7f8000000500780c */ /* 0x000fe20003f26070 */
[----:B--2---:R-:W-:Y:S01]  /*3a40*/  FFMA.FTZ R8, R7, R17, -0.16845393180847167969 ;  /* 0xbe2c7f3007087423 */ /* 0x004fe20000010011 */
[----:B------:R-:W-:Y:S01]  /*3a50*/  LOP3.LUT R127, R128, R127, RZ, 0xfc, !PT ;  /* 0x0000007f807f7212 */ /* 0x000fe200078efcff */
[----:B------:R2:W-:Y:S01]  /*3a60*/  STS.U16 [R18+UR6+0x600], R21 ;  /* 0x0006001512007988 */ /* 0x0005e20008000406 */
[----:B------:R-:W-:Y:S01]  /*3a70*/  ISETP.GE.U32.AND P5, PT, R3, 0x7f800000, PT ;  /* 0x7f8000000300780c */ /* 0x000fe20003fa6070 */
[----:B------:R-:W-:Y:S01]  /*3a80*/  FFMA.FTZ R8, R7, R8, 0.1716887056827545166 ;  /* 0x3e2fcf2a07087423 */ /* 0x000fe20000010008 */
[----:B------:R-:W-:Y:S01]  /*3a90*/  LOP3.LUT R22, R127, 0x4, RZ, 0x3c, !PT ;  /* 0x000000047f167812 */ /* 0x000fe200078e3cff */
[----:B------:R4:W-:Y:S01]  /*3aa0*/  STS.U16 [R18+UR6+0x680], R27 ;  /* 0x0006801b12007988 */ /* 0x0009e20008000406 */
[----:B------:R-:W-:Y:S01]  /*3ab0*/  BAR.SYNC.DEFER_BLOCKING 0x0 ;  /* 0x0000000000007b1d */ /* 0x000fe20000010000 */
[----:B---3--:R-:W-:Y:S01]  /*3ac0*/  FADD R12, R10, -1 ;  /* 0xbf8000000a0c7421 */ /* 0x008fe20000000000 */
[-C--:B------:R-:W-:Y:S01]  /*3ad0*/  FFMA.FTZ R10, R9, R17.reuse, -0.16845393180847167969 ;  /* 0xbe2c7f30090a7423 */ /* 0x080fe20000010011 */
[----:B------:R-:W-:Y:S01]  /*3ae0*/  FFMA.FTZ R8, R7, R8, -0.17900948226451873779 ;  /* 0xbe374e4307087423 */ /* 0x000fe20000010008 */
[----:B------:R-:W-:Y:S01]  /*3af0*/  SGXT.U32 R19, R20, 0x2 ;  /* 0x000000021413781a */ /* 0x000fe20000000000 */
[-C--:B------:R-:W-:Y:S01]  /*3b00*/  FFMA.FTZ R15, R12, R17.reuse, -0.16845393180847167969 ;  /* 0xbe2c7f300c0f7423 */ /* 0x080fe20000010011 */
[----:B------:R-:W-:Y:S01]  /*3b10*/  FFMA.FTZ R10, R9, R10, 0.1716887056827545166 ;  /* 0x3e2fcf2a090a7423 */ /* 0x000fe2000001000a */
[----:B------:R-:W-:Y:S01]  /*3b20*/  FFMA.FTZ R17, R14, R17, -0.16845393180847167969 ;  /* 0xbe2c7f300e117423 */ /* 0x000fe20000010011 */
[----:B------:R-:W-:Y:S01]  /*3b30*/  FFMA.FTZ R8, R7, R8, 0.20512372255325317383 ;  /* 0x3e520bf407087423 */ /* 0x000fe20000010008 */
[----:B------:R-:W-:Y:S01]  /*3b40*/  FFMA.FTZ R15, R12, R15, 0.1716887056827545166 ;  /* 0x3e2fcf2a0c0f7423 */ /* 0x000fe2000001000f */
[----:B------:R-:W-:Y:S01]  /*3b50*/  FFMA.FTZ R10, R9, R10, -0.17900948226451873779 ;  /* 0xbe374e43090a7423 */ /* 0x000fe2000001000a */
[----:B------:R-:W-:Y:S01]  /*3b60*/  FFMA.FTZ R17, R14, R17, 0.1716887056827545166 ;  /* 0x3e2fcf2a0e117423 */ /* 0x000fe20000010011 */
[----:B------:R-:W-:Y:S01]  /*3b70*/  FFMA.FTZ R8, R7, R8, -0.24046532809734344482 ;  /* 0xbe763c8b07087423 */ /* 0x000fe20000010008 */
[----:B------:R-:W-:Y:S01]  /*3b80*/  FFMA.FTZ R15, R12, R15, -0.17900948226451873779 ;  /* 0xbe374e430c0f7423 */ /* 0x000fe2000001000f */
[----:B------:R-:W-:Y:S01]  /*3b90*/  FFMA.FTZ R10, R9, R10, 0.20512372255325317383 ;  /* 0x3e520bf4090a7423 */ /* 0x000fe2000001000a */
[----:B------:R-:W-:Y:S01]  /*3ba0*/  FFMA.FTZ R17, R14, R17, -0.17900948226451873779 ;  /* 0xbe374e430e117423 */ /* 0x000fe20000010011 */
[----:B------:R-:W-:Y:S01]  /*3bb0*/  FFMA.FTZ R8, R7, R8, 0.28857114911079406738 ;  /* 0x3e93bf9907087423 */ /* 0x000fe20000010008 */
[----:B------:R-:W-:Y:S01]  /*3bc0*/  FFMA.FTZ R15, R12, R15, 0.20512372255325317383 ;  /* 0x3e520bf40c0f7423 */ /* 0x000fe2000001000f */
[----:B------:R-:W-:Y:S01]  /*3bd0*/  FFMA.FTZ R10, R9, R10, -0.24046532809734344482 ;  /* 0xbe763c8b090a7423 */ /* 0x000fe2000001000a */
[----:B------:R-:W-:Y:S01]  /*3be0*/  FFMA.FTZ R17, R14, R17, 0.20512372255325317383 ;  /* 0x3e520bf40e117423 */ /* 0x000fe20000010011 */
[----:B------:R-:W-:Y:S01]  /*3bf0*/  FFMA.FTZ R8, R7, R8, -0.36067417263984680176 ;  /* 0xbeb8aa4907087423 */ /* 0x000fe20000010008 */
[----:B------:R-:W-:Y:S01]  /*3c00*/  FFMA.FTZ R15, R12, R15, -0.24046532809734344482 ;  /* 0xbe763c8b0c0f7423 */ /* 0x000fe2000001000f */
[----:B------:R-:W-:Y:S01]  /*3c10*/  FFMA.FTZ R10, R9, R10, 0.28857114911079406738 ;  /* 0x3e93bf99090a7423 */ /* 0x000fe2000001000a */
[----:B------:R-:W-:Y:S01]  /*3c20*/  FFMA.FTZ R17, R14, R17, -0.24046532809734344482 ;  /* 0xbe763c8b0e117423 */ /* 0x000fe20000010011 */
[----:B------:R-:W-:Y:S01]  /*3c30*/  FFMA.FTZ R8, R7, R8, 0.48089820146560668945 ;  /* 0x3ef6384a07087423 */ /* 0x000fe20000010008 */
[----:B------:R-:W-:Y:S01]  /*3c40*/  FFMA.FTZ R15, R12, R15, 0.28857114911079406738 ;  /* 0x3e93bf990c0f7423 */ /* 0x000fe2000001000f */
[----:B------:R-:W-:Y:S01]  /*3c50*/  FFMA.FTZ R10, R9, R10, -0.36067417263984680176 ;  /* 0xbeb8aa49090a7423 */ /* 0x000fe2000001000a */
[----:B------:R-:W-:Y:S01]  /*3c60*/  FFMA.FTZ R17, R14, R17, 0.28857114911079406738 ;  /* 0x3e93bf990e117423 */ /* 0x000fe20000010011 */
[----:B------:R-:W-:Y:S01]  /*3c70*/  FFMA.FTZ R8, R7, R8, -0.72134751081466674805 ;  /* 0xbf38aa3b07087423 */ /* 0x000fe20000010008 */
[----:B------:R-:W-:Y:S01]  /*3c80*/  FFMA.FTZ R15, R12, R15, -0.36067417263984680176 ;  /* 0xbeb8aa490c0f7423 */ /* 0x000fe2000001000f */
[----:B------:R-:W-:Y:S01]  /*3c90*/  FFMA.FTZ R10, R9, R10, 0.48089820146560668945 ;  /* 0x3ef6384a090a7423 */ /* 0x000fe2000001000a */
[----:B------:R-:W-:Y:S01]  /*3ca0*/  FFMA.FTZ R17, R14, R17, -0.36067417263984680176 ;  /* 0xbeb8aa490e117423 */ /* 0x000fe20000010011 */
[----:B------:R-:W-:Y:S01]  /*3cb0*/  FMUL R8, R7, R8 ;  /* 0x0000000807087220 */ /* 0x000fe20000400000 */
[----:B------:R-:W-:Y:S01]  /*3cc0*/  FFMA.FTZ R15, R12, R15, 0.48089820146560668945 ;  /* 0x3ef6384a0c0f7423 */ /* 0x000fe2000001000f */
[----:B------:R-:W-:Y:S01]  /*3cd0*/  FFMA.FTZ R10, R9, R10, -0.72134751081466674805 ;  /* 0xbf38aa3b090a7423 */ /* 0x000fe2000001000a */
[----:B------:R-:W-:Y:S01]  /*3ce0*/  FFMA.FTZ R17, R14, R17, 0.48089820146560668945 ;  /* 0x3ef6384a0e117423 */ /* 0x000fe20000010011 */
[----:B------:R-:W-:Y:S01]  /*3cf0*/  FMUL R8, R7, R8 ;  /* 0x0000000807087220 */ /* 0x000fe20000400000 */
[----:B------:R-:W-:Y:S01]  /*3d00*/  FFMA.FTZ R15, R12, R15, -0.72134751081466674805 ;  /* 0xbf38aa3b0c0f7423 */ /* 0x000fe2000001000f */
[----:B------:R-:W-:Y:S01]  /*3d10*/  FMUL R10, R9, R10 ;  /* 0x0000000a090a7220 */ /* 0x000fe20000400000 */
[----:B------:R-:W-:Y:S01]  /*3d20*/  FFMA.FTZ R17, R14, R17, -0.72134751081466674805 ;  /* 0xbf38aa3b0e117423 */ /* 0x000fe20000010011 */
[----:B------:R-:W-:Y:S01]  /*3d30*/  FFMA.FTZ R7, R7, 1.4426950216293334961, R8 ;  /* 0x3fb8aa3b07077823 */ /* 0x000fe20000010008 */
[----:B-1----:R-:W-:-:S02]  /*3d40*/  IMAD R8, R19, R26, RZ ;  /* 0x0000001a13087224 */ /* 0x002fc400078e02ff */
[C---:B------:R-:W-:Y:S01]  /*3d50*/  FMUL R10, R9.reuse, R10 ;  /* 0x0000000a090a7220 */ /* 0x040fe20000400000 */
[----:B------:R-:W-:Y:S01]  /*3d60*/  FMUL R15, R12, R15 ;  /* 0x0000000f0c0f7220 */ /* 0x000fe20000400000 */
[----:B------:R-:W-:Y:S01]  /*3d70*/  FMUL R17, R14, R17 ;  /* 0x000000110e117220 */ /* 0x000fe20000400000 */
[----:B------:R-:W-:Y:S01]  /*3d80*/  FADD R34, R6, R7 ;  /* 0x0000000706227221 */ /* 0x000fe20000000000 */
[----:B------:R-:W-:Y:S01]  /*3d90*/  FFMA.FTZ R10, R9, 1.4426950216293334961, R10 ;  /* 0x3fb8aa3b090a7823 */ /* 0x000fe2000001000a */
[----:B------:R-:W-:Y:S02]  /*3da0*/  IMAD R9, R26, 0x4, R8 ;  /* 0x000000041a097824 */ /* 0x000fe400078e0208 */
[----:B------:R-:W-:Y:S01]  /*3db0*/  FMUL R15, R12, R15 ;  /* 0x0000000f0c0f7220 */ /* 0x000fe20000400000 */
[----:B------:R-:W-:Y:S01]  /*3dc0*/  FMUL R17, R14, R17 ;  /* 0x000000110e117220 */ /* 0x000fe20000400000 */
[----:B------:R-:W-:Y:S01]  /*3dd0*/  FADD R35, R11, R10 ;  /* 0x0000000a0b237221 */ /* 0x000fe20000000000 */
[----:B------:R-:W-:-:S02]  /*3de0*/  IMAD R7, R26, 0x4, R9 ;  /* 0x000000041a077824 */ /* 0x000fc400078e0209 */
[----:B------:R-:W-:Y:S01]  /*3df0*/  FFMA.FTZ R12, R12, 1.4426950216293334961, R15 ;  /* 0x3fb8aa3b0c0c7823 */ /* 0x000fe2000001000f */
[----:B------:R-:W-:Y:S01]  /*3e00*/  FFMA.FTZ R17, R14, 1.4426950216293334961, R17 ;  /* 0x3fb8aa3b0e117823 */ /* 0x000fe20000010011 */
[----:B------:R-:W-:Y:S01]  /*3e10*/  @P2 IMAD.MOV.U32 R15, RZ, RZ, 0x7f800000 ;  /* 0x7f800000ff0f2424 */ /* 0x000fe200078e00ff */
[----:B------:R-:W-:Y:S01]  /*3e20*/  FSETP.NEU.AND P4, PT, R4, RZ, PT ;  /* 0x000000ff0400720b */ /* 0x000fe20003f8d000 */
[----:B------:R-:W-:Y:S02]  /*3e30*/  IMAD R11, R26, 0x4, R7 ;  /* 0x000000041a0b7824 */ /* 0x000fe400078e0207 */
[----:B------:R-:W-:Y:S01]  /*3e40*/  FADD R37, R16, R17 ;  /* 0x0000001110257221 */ /* 0x000fe20000000000 */
[----:B------:R-:W-:Y:S01]  /*3e50*/  @P2 FFMA.FTZ R34, R4, R15, +INF ;  /* 0x7f80000004222423 */ /* 0x000fe2000001000f */
[----:B------:R-:W-:Y:S01]  /*3e60*/  FADD R36, R13, R12 ;  /* 0x0000000c0d247221 */ /* 0x000fe20000000000 */
[----:B------:R-:W-:Y:S01]  /*3e70*/  @P6 IMAD.MOV.U32 R17, RZ, RZ, 0x7f800000 ;  /* 0x7f800000ff116424 */ /* 0x000fe200078e00ff */
[----:B------:R-:W1:Y:S01]  /*3e80*/  LDS R38, [R127+UR6] ;  /* 0x000000067f267984 */ /* 0x000e620008000800 */
[----:B------:R-:W-:Y:S01]  /*3e90*/  @P1 IMAD.MOV.U32 R4, RZ, RZ, 0x7f800000 ;  /* 0x7f800000ff041424 */ /* 0x000fe200078e00ff */
[----:B------:R-:W-:Y:S01]  /*3ea0*/  FSETP.NEU.AND P3, PT, R2, RZ, PT ;  /* 0x000000ff0200720b */ /* 0x000fe20003f6d000 */
[----:B------:R-:W-:Y:S01]  /*3eb0*/  IMAD R13, R26, 0x4, R11 ;  /* 0x000000041a0d7824 */ /* 0x000fe200078e020b */
[----:B------:R-:W3:Y:S01]  /*3ec0*/  LDS R39, [R22+UR6] ;  /* 0x0000000616277984 */ /* 0x000ee20008000800 */
[----:B------:R-:W-:Y:S01]  /*3ed0*/  @P6 FFMA.FTZ R35, R2, R17, +INF ;  /* 0x7f80000002236423 */ /* 0x000fe20000010011 */
[C---:B------:R-:W-:Y:S01]  /*3ee0*/  FSETP.NEU.AND P2, PT, R5.reuse, RZ, PT ;  /* 0x000000ff0500720b */ /* 0x040fe20003f4d000 */
[----:B------:R-:W-:Y:S01]  /*3ef0*/  @P1 FFMA.FTZ R36, R5, R4, +INF ;  /* 0x7f80000005241423 */ /* 0x000fe20000010004 */
[----:B------:R-:W5:Y:S01]  /*3f00*/  LDS R127, [R127+UR6+0x100] ;  /* 0x000100067f7f7984 */ /* 0x000f620008000800 */
[C---:B------:R-:W-:Y:S01]  /*3f10*/  IMAD R15, R26.reuse, 0x4, R13 ;  /* 0x000000041a0f7824 */ /* 0x040fe200078e020d */
[----:B------:R-:W-:Y:S01]  /*3f20*/  FSETP.NEU.AND P1, PT, R3, RZ, PT ;  /* 0x000000ff0300720b */ /* 0x000fe20003f2d000 */
[----:B------:R-:W-:Y:S01]  /*3f30*/  @P5 IMAD.MOV.U32 R2, RZ, RZ, 0x7f800000 ;  /* 0x7f800000ff025424 */ /* 0x000fe200078e00ff */
[----:B------:R0:W1:Y:S01]  /*3f40*/  LDS R40, [R22+UR6+0x100] ;  /* 0x0001000616287984 */ /* 0x0000620008000800 */
[----:B------:R-:W-:Y:S01]  /*3f50*/  IMAD R5, R145, UR5, RZ ;  /* 0x0000000591057c24 */ /* 0x000fe2000f8e02ff */
[----:B------:R-:W-:Y:S01]  /*3f60*/  USHF.R.S32.HI UR5, URZ, 0x1f, UR4 ;  /* 0x0000001fff057899 */ /* 0x000fe20008011404 */
[----:B------:R-:W-:-:S02]  /*3f70*/  IMAD R17, R26, 0x4, R15 ;  /* 0x000000041a117824 */ /* 0x000fc400078e020f */
[----:B------:R-:W-:Y:S01]  /*3f80*/  @P5 FFMA.FTZ R37, R3, R2, +INF ;  /* 0x7f80000003255423 */ /* 0x000fe20000010002 */
[----:B------:R-:W-:Y:S02]  /*3f90*/  SHF.R.U32.HI R2, RZ, 0x1, R0 ;  /* 0x00000001ff027819 */ /* 0x000fe40000011600 */
[----:B0-----:R-:W-:Y:S01]  /*3fa0*/  IADD3 R32, P5, P6, R5, UR4, R32 ;  /* 0x0000000405207c10 */ /* 0x001fe2000febe020 */
[----:B------:R-:W-:Y:S01]  /*3fb0*/  IMAD R19, R26, 0x4, R17 ;  /* 0x000000041a137824 */ /* 0x000fe200078e0211 */
[----:B------:R-:W-:Y:S01]  /*3fc0*/  SHF.R.S32.HI R4, RZ, 0x1f, R5 ;  /* 0x0000001fff047819 */ /* 0x000fe20000011405 */
[----:B------:R-:W0:Y:S01]  /*3fd0*/  LDCU UR4, c[0x0][0x3ec] ;  /* 0x00007d80ff0477ac */ /* 0x000e220008000800 */
[----:B------:R-:W-:Y:S01]  /*3fe0*/  LEA R130, R130, UR6, 0x4 ;  /* 0x0000000682827c11 */ /* 0x000fe2000f8e20ff */
[----:B--2---:R-:W-:Y:S01]  /*3ff0*/  IMAD R21, R26, 0x4, R19 ;  /* 0x000000041a157824 */ /* 0x004fe200078e0213 */
[----:B------:R-:W-:Y:S02]  /*4000*/  IADD3.X R42, PT, PT, R4, UR5, R33, P5, P6 ;  /* 0x00000005042a7c10 */ /* 0x000fe4000afec421 */
[----:B------:R-:W-:Y:S01]  /*4010*/  LOP3.LUT R33, R2, 0xc, RZ, 0xc0, !PT ;  /* 0x0000000c02217812 */ /* 0x000fe200078ec0ff */
[----:B------:R-:W-:Y:S01]  /*4020*/  IMAD R0, R26, 0x4, R21 ;  /* 0x000000041a007824 */ /* 0x000fe200078e0215 */
[----:B------:R-:W-:-:S02]  /*4030*/  IADD3 R2, P6, PT, R8, R32, RZ ;  /* 0x0000002008027210 */ /* 0x000fc40007fde0ff */
[----:B------:R-:W-:Y:S01]  /*4040*/  IADD3 R4, P5, PT, R9, R32, RZ ;  /* 0x0000002009047210 */ /* 0x000fe20007fbe0ff */
[----:B------:R-:W-:Y:S01]  /*4050*/  IMAD R23, R26, 0x4, R0 ;  /* 0x000000041a177824 */ /* 0x000fe200078e0200 */
[----:B------:R-:W-:Y:S01]  /*4060*/  LEA.HI.X.SX32 R3, R8, R42, 0x1, P6 ;  /* 0x0000002a08037211 */ /* 0x000fe200030f0eff */
[----:B------:R-:W-:Y:S01]  /*4070*/  IMAD.IADD R130, R33, 0x1, R130 ;  /* 0x0000000121827824 */ /* 0x000fe200078e0282 */
[----:B------:R-:W-:Y:S01]  /*4080*/  IADD3 R6, P6, PT, R7, R32, RZ ;  /* 0x0000002007067210 */ /* 0x000fe20007fde0ff */
[C---:B------:R-:W-:Y:S01]  /*4090*/  IMAD R25, R26.reuse, 0x4, R23 ;  /* 0x000000041a197824 */ /* 0x040fe200078e0217 */
[----:B------:R-:W-:Y:S02]  /*40a0*/  LEA.HI.X.SX32 R5, R9, R42, 0x1, P5 ;  /* 0x0000002a09057211 */ /* 0x000fe400028f0eff */
[----:B------:R-:W-:Y:S01]  /*40b0*/  IADD3 R8, P5, PT, R11, R32, RZ ;  /* 0x000000200b087210 */ /* 0x000fe20007fbe0ff */
[C---:B----4-:R-:W-:Y:S01]  /*40c0*/  IMAD R27, R26.reuse, 0x4, R25 ;  /* 0x000000041a1b7824 */ /* 0x050fe200078e0219 */
[----:B------:R-:W-:Y:S01]  /*40d0*/  LEA.HI.X.SX32 R7, R7, R42, 0x1, P6 ;  /* 0x0000002a07077211 */ /* 0x000fe200030f0eff */
[----:B0-----:R-:W-:Y:S01]  /*40e0*/  UIMAD UR4, UR8, UR4, URZ ;  /* 0x00000004080472a4 */ /* 0x001fe2000f8e02ff */
[----:B------:R-:W-:Y:S01]  /*40f0*/  IADD3 R10, P6, PT, R13, R32, RZ ;  /* 0x000000200d0a7210 */ /* 0x000fe20007fde0ff */
[C---:B------:R-:W-:Y:S01]  /*4100*/  IMAD R29, R26.reuse, 0x4, R27 ;  /* 0x000000041a1d7824 */ /* 0x040fe200078e021b */
[----:B------:R-:W-:Y:S01]  /*4110*/  LEA.HI.X.SX32 R9, R11, R42, 0x1, P5 ;  /* 0x0000002a0b097211 */ /* 0x000fe200028f0eff */
[----:B------:R-:W-:Y:S01]  /*4120*/  USHF.L.U32 UR7, UR4, 0x2, URZ ;  /* 0x0000000204077899 */ /* 0x000fe200080006ff */
[----:B------:R-:W-:Y:S01]  /*4130*/  IADD3 R12, P5, PT, R15, R32, RZ ;  /* 0x000000200f0c7210 */ /* 0x000fe20007fbe0ff */
[----:B------:R-:W-:Y:S01]  /*4140*/  IMAD R31, R26, 0x4, R29 ;  /* 0x000000041a1f7824 */ /* 0x000fe200078e021d */
[----:B------:R-:W-:Y:S01]  /*4150*/  LEA.HI.X.SX32 R11, R13, R42, 0x1, P6 ;  /* 0x0000002a0d0b7211 */ /* 0x000fe200030f0eff */
[----:B------:R-:W-:Y:S01]  /*4160*/  UIMAD.WIDE UR4, UR4, 0x4, URZ ;  /* 0x00000004040478a5 */ /* 0x000fe2000f8e02ff */
[----:B------:R-:W-:-:S02]  /*4170*/  IADD3 R14, P6, PT, R17, R32, RZ ;  /* 0x00000020110e7210 */ /* 0x000fc40007fde0ff */
[----:B------:R-:W-:Y:S02]  /*4180*/  LEA.HI.X.SX32 R13, R15, R42, 0x1, P5 ;  /* 0x0000002a0f0d7211 */ /* 0x000fe400028f0eff */
[----:B------:R-:W-:Y:S02]  /*4190*/  IADD3 R16, P5, PT, R19, R32, RZ ;  /* 0x0000002013107210 */ /* 0x000fe40007fbe0ff */
[----:B------:R-:W-:Y:S02]  /*41a0*/  LEA.HI.X.SX32 R15, R17, R42, 0x1, P6 ;  /* 0x0000002a110f7211 */ /* 0x000fe400030f0eff */
[----:B------:R-:W-:Y:S02]  /*41b0*/  IADD3 R18, P6, PT, R21, R32, RZ ;  /* 0x0000002015127210 */ /* 0x000fe40007fde0ff */
[----:B------:R-:W-:Y:S02]  /*41c0*/  LEA.HI.X.SX32 R17, R19, R42, 0x1, P5 ;  /* 0x0000002a13117211 */ /* 0x000fe400028f0eff */
[----:B------:R-:W-:-:S02]  /*41d0*/  IADD3 R20, P5, PT, R0, R32, RZ ;  /* 0x0000002000147210 */ /* 0x000fc40007fbe0ff */
[----:B------:R-:W-:Y:S02]  /*41e0*/  LEA.HI.X.SX32 R19, R21, R42, 0x1, P6 ;  /* 0x0000002a15137211 */ /* 0x000fe400030f0eff */
[----:B-1----:R-:W-:Y:S02]  /*41f0*/  PRMT R41, R38, 0x7770, RZ ;  /* 0x0000777026297816 */ /* 0x002fe400000000ff */
[----:B------:R-:W-:Y:S02]  /*4200*/  IADD3 R22, P6, PT, R23, R32, RZ ;  /* 0x0000002017167210 */ /* 0x000fe40007fde0ff */
[----:B------:R-:W-:Y:S01]  /*4210*/  LEA.HI.X.SX32 R21, R0, R42, 0x1, P5 ;  /* 0x0000002a00157211 */ /* 0x000fe200028f0eff */
[----:B------:R-:W-:Y:S01]  /*4220*/  IMAD R0, R26, 0x4, R31 ;  /* 0x000000041a007824 */ /* 0x000fe200078e021f */
[----:B---3--:R-:W-:Y:S01]  /*4230*/  PRMT R43, R39, 0x7770, RZ ;  /* 0x00007770272b7816 */ /* 0x008fe200000000ff */
[----:B------:R0:W-:Y:S01]  /*4240*/  STG.E.U8 desc[UR12][R2.64], R41 ;  /* 0x0000002902007986 */ /* 0x0001e2000c10110c */
[----:B------:R-:W-:-:S02]  /*4250*/  IADD3 R24, P5, PT, R25, R32, RZ ;  /* 0x0000002019187210 */ /* 0x000fc40007fbe0ff */
[----:B------:R-:W-:Y:S01]  /*4260*/  PRMT R45, R38, 0x7772, RZ ;  /* 0x00007772262d7816 */ /* 0x000fe200000000ff */
[----:B------:R1:W-:Y:S01]  /*4270*/  STG.E.U8 desc[UR12][R4.64], R43 ;  /* 0x0000002b04007986 */ /* 0x0003e2000c10110c */
[----:B------:R-:W-:Y:S02]  /*4280*/  PRMT R47, R39, 0x7772, RZ ;  /* 0x00007772272f7816 */ /* 0x000fe400000000ff */
[----:B-----5:R-:W-:Y:S01]  /*4290*/  PRMT R49, R127, 0x7770, RZ ;  /* 0x000077707f317816 */ /* 0x020fe200000000ff */
[----:B------:R2:W-:Y:S01]  /*42a0*/  STG.E.U8 desc[UR12][R6.64], R45 ;  /* 0x0000002d06007986 */ /* 0x0005e2000c10110c */
[----:B------:R-:W-:Y:S02]  /*42b0*/  LEA.HI.X.SX32 R23, R23, R42, 0x1, P6 ;  /* 0x0000002a17177211 */ /* 0x000fe400030f0eff */
[----:B------:R-:W-:Y:S01]  /*42c0*/  PRMT R51, R40, 0x7770, RZ ;  /* 0x0000777028337816 */ /* 0x000fe200000000ff */
[----:B------:R3:W-:Y:S01]  /*42d0*/  STG.E.U8 desc[UR12][R8.64], R47 ;  /* 0x0000002f08007986 */ /* 0x0007e2000c10110c */
[----:B------:R-:W-:-:S02]  /*42e0*/  IADD3 R26, P6, PT, R27, R32, RZ ;  /* 0x000000201b1a7210 */ /* 0x000fc40007fde0ff */
[----:B------:R-:W-:Y:S01]  /*42f0*/  LEA.HI.X.SX32 R25, R25, R42, 0x1, P5 ;  /* 0x0000002a19197211 */ /* 0x000fe200028f0eff */
[----:B------:R-:W-:Y:S01]  /*4300*/  STG.E.U8 desc[UR12][R10.64], R49 ;  /* 0x000000310a007986 */ /* 0x000fe2000c10110c */
[----:B------:R-:W-:Y:S02]  /*4310*/  PRMT R53, R127, 0x7772, RZ ;  /* 0x000077727f357816 */ /* 0x000fe400000000ff */
[----:B------:R-:W-:Y:S01]  /*4320*/  IADD3 R28, P5, PT, R29, R32, RZ ;  /* 0x000000201d1c7210 */ /* 0x000fe20007fbe0ff */
[----:B------:R-:W-:Y:S01]  /*4330*/  STG.E.U8 desc[UR12][R12.64], R51 ;  /* 0x000000330c007986 */ /* 0x000fe2000c10110c */
[----:B0-----:R-:W-:Y:S02]  /*4340*/  PRMT R3, R40, 0x7772, RZ ;  /* 0x0000777228037816 */ /* 0x001fe400000000ff */
[----:B-1----:R-:W-:Y:S01]  /*4350*/  PRMT R5, R38, 0x7771, RZ ;  /* 0x0000777126057816 */ /* 0x002fe200000000ff */
[----:B------:R0:W-:Y:S01]  /*4360*/  STG.E.U8 desc[UR12][R14.64], R53 ;  /* 0x000000350e007986 */ /* 0x0001e2000c10110c */
[----:B--2---:R-:W-:-:S02]  /*4370*/  PRMT R7, R39, 0x7771, RZ ;  /* 0x0000777127077816 */ /* 0x004fc400000000ff */
[----:B------:R-:W-:Y:S01]  /*4380*/  LEA.HI.X.SX32 R27, R27, R42, 0x1, P6 ;  /* 0x0000002a1b1b7211 */ /* 0x000fe200030f0eff */
[----:B------:R1:W-:Y:S01]  /*4390*/  STG.E.U8 desc[UR12][R16.64], R3 ;  /* 0x0000000310007986 */ /* 0x0003e2000c10110c */
[----:B---3--:R-:W-:Y:S02]  /*43a0*/  PRMT R9, R38, 0x7773, RZ ;  /* 0x0000777326097816 */ /* 0x008fe400000000ff */
[----:B------:R-:W-:Y:S01]  /*43b0*/  IADD3 R30, P6, PT, R31, R32, RZ ;  /* 0x000000201f1e7210 */ /* 0x000fe20007fde0ff */
[----:B------:R-:W-:Y:S01]  /*43c0*/  STG.E.U8 desc[UR12][R18.64], R5 ;  /* 0x0000000512007986 */ /* 0x000fe2000c10110c */
[----:B------:R-:W-:Y:S02]  /*43d0*/  LEA.HI.X.SX32 R29, R29, R42, 0x1, P5 ;  /* 0x0000002a1d1d7211 */ /* 0x000fe400028f0eff */
[----:B------:R-:W-:Y:S01]  /*43e0*/  IADD3 R32, P5, PT, R0, R32, RZ ;  /* 0x0000002000207210 */ /* 0x000fe20007fbe0ff */
[----:B------:R-:W-:Y:S01]  /*43f0*/  STG.E.U8 desc[UR12][R20.64], R7 ;  /* 0x0000000714007986 */ /* 0x000fe2000c10110c */
[----:B------:R-:W-:Y:S01]  /*4400*/  PRMT R39, R39, 0x7773, RZ ;  /* 0x0000777327277816 */ /* 0x000fe200000000ff */
[----:B0-----:R-:W0:Y:S01]  /*4410*/  LDC.64 R14, c[0x0][0x3a0] ;  /* 0x0000e800ff0e7b82 */ /* 0x001e220000000a00 */
[----:B------:R-:W-:Y:S01]  /*4420*/  PRMT R11, R127, 0x7771, RZ ;  /* 0x000077717f0b7816 */ /* 0x000fe200000000ff */
[----:B------:R2:W-:Y:S01]  /*4430*/  STG.E.U8 desc[UR12][R22.64], R9 ;  /* 0x0000000916007986 */ /* 0x0005e2000c10110c */
[----:B------:R-:W-:Y:S01]  /*4440*/  PRMT R13, R40, 0x7771, RZ ;  /* 0x00007771280d7816 */ /* 0x000fe200000000ff */
[----:B-1----:R-:W-:Y:S01]  /*4450*/  IMAD.SHL.U32 R3, R145, 0x4, RZ ;  /* 0x0000000491037824 */ /* 0x002fe200078e00ff */
[----:B------:R-:W-:Y:S01]  /*4460*/  LEA.HI.X.SX32 R31, R31, R42, 0x1, P6 ;  /* 0x0000002a1f1f7211 */ /* 0x000fe200030f0eff */
[----:B------:R1:W-:Y:S01]  /*4470*/  STG.E.U8 desc[UR12][R24.64], R39 ;  /* 0x0000002718007986 */ /* 0x0003e2000c10110c */
[----:B------:R-:W-:-:S02]  /*4480*/  PRMT R127, R127, 0x7773, RZ ;  /* 0x000077737f7f7816 */ /* 0x000fc400000000ff */
[----:B------:R-:W-:Y:S01]  /*4490*/  LEA.HI.X.SX32 R33, R0, R42, 0x1, P5 ;  /* 0x0000002a00217211 */ /* 0x000fe200028f0eff */
[----:B------:R1:W-:Y:S01]  /*44a0*/  STG.E.U8 desc[UR12][R26.64], R11 ;  /* 0x0000000b1a007986 */ /* 0x0003e2000c10110c */
[----:B------:R-:W-:Y:S01]  /*44b0*/  FSEL R34, R34, -INF , P4 ;  /* 0xff80000022227808 */ /* 0x000fe20002000000 */
[----:B------:R-:W-:Y:S01]  /*44c0*/  IMAD.HI R0, R145, 0x4, RZ ;  /* 0x0000000491007827 */ /* 0x000fe200078e02ff */
[----:B------:R-:W-:Y:S01]  /*44d0*/  FSEL R35, R35, -INF , P3 ;  /* 0xff80000023237808 */ /* 0x000fe20001800000 */
[----:B------:R1:W-:Y:S01]  /*44e0*/  STG.E.U8 desc[UR12][R28.64], R13 ;  /* 0x0000000d1c007986 */ /* 0x0003e2000c10110c */
[----:B--2---:R-:W-:Y:S01]  /*44f0*/  PRMT R9, R40, 0x7773, RZ ;  /* 0x0000777328097816 */ /* 0x004fe200000000ff */
[----:B------:R-:W-:Y:S01]  /*4500*/  FFMA R4, R34, 0.69314718246459960938, R85 ;  /* 0x3f31721822047823 */ /* 0x000fe20000000055 */
[----:B------:R-:W-:Y:S01]  /*4510*/  FSEL R36, R36, -INF , P2 ;  /* 0xff80000024247808 */ /* 0x000fe20001000000 */
[----:B------:R1:W-:Y:S01]  /*4520*/  STG.E.U8 desc[UR12][R30.64], R127 ;  /* 0x0000007f1e007986 */ /* 0x0003e2000c10110c */
[----:B------:R-:W-:Y:S01]  /*4530*/  FSEL R37, R37, -INF , P1 ;  /* 0xff80000025257808 */ /* 0x000fe20000800000 */
[----:B------:R-:W-:Y:S01]  /*4540*/  FFMA R5, R35, 0.69314718246459960938, R84 ;  /* 0x3f31721823057823 */ /* 0x000fe20000000054 */
[----:B------:R-:W-:Y:S01]  /*4550*/  LOP3.LUT R129, R129, 0x70, RZ, 0xc0, !PT ;  /* 0x0000007081817812 */ /* 0x000fe200078ec0ff */
[----:B------:R1:W-:Y:S01]  /*4560*/  STG.E.U8 desc[UR12][R32.64], R9 ;  /* 0x0000000920007986 */ /* 0x0003e2000c10110c */
[----:B------:R-:W-:Y:S01]  /*4570*/  FFMA R6, R36, 0.69314718246459960938, R87 ;  /* 0x3f31721824067823 */ /* 0x000fe20000000057 */
[----:B------:R-:W-:Y:S01]  /*4580*/  FFMA R7, R37, 0.69314718246459960938, R86 ;  /* 0x3f31721825077823 */ /* 0x000fe20000000056 */
[----:B------:R-:W-:Y:S01]  /*4590*/  BAR.SYNC.DEFER_BLOCKING 0x0 ;  /* 0x0000000000007b1d */ /* 0x000fe20000010000 */
[----:B0-----:R-:W-:-:S04]  /*45a0*/  IADD3 R2, P1, P2, R3, UR7, R14 ;  /* 0x0000000703027c10 */ /* 0x001fc8000fa3e00e */
[----:B------:R-:W-:Y:S01]  /*45b0*/  IADD3.X R3, PT, PT, R0, UR5, R15, P1, P2 ;  /* 0x0000000500037c10 */ /* 0x000fe20008fe440f */
[----:B------:R1:W-:Y:S02]  /*45c0*/  STS.128 [R129+UR6], R4 ;  /* 0x0000000481007988 */ /* 0x0003e40008000c06 */
[----:B------:R-:W-:Y:S06]  /*45d0*/  BAR.SYNC.DEFER_BLOCKING 0x0 ;  /* 0x0000000000007b1d */ /* 0x000fec0000010000 */
[----:B------:R-:W-:Y:S05]  /*45e0*/  @P0 EXIT ;  /* 0x000000000000094d */ /* 0x000fea0003800000 */
[----:B-1----:R-:W0:Y:S04]  /*45f0*/  LDS R5, [R130] ;  /* 0x0000000082057984 */ /* 0x002e280000000800 */
[----:B0-----:R-:W-:Y:S01]  /*4600*/  STG.E desc[UR12][R2.64], R5 ;  /* 0x0000000502007986 */ /* 0x001fe2000c10190c */
[----:B------:R-:W-:Y:S05]  /*4610*/  EXIT ;  /* 0x000000000000794d */ /* 0x000fea0003800000 */
.L_x_2:
[----:B------:R-:W-:-:S00]  /*4620*/  BRA `(.L_x_2) ;  /* 0xfffffffc00fc7947 */ /* 0x000fc0000383ffff */
[----:B------:R-:W-:-:S00]  /*4630*/  NOP ;  /* 0x0000000000007918 */ /* 0x000fc00000000000 */
        /* <DEDUP_REMOVED lines=12> */
.L_x_3:


//--------------------- .nv.global.init           --------------------------
	.section	.nv.global.init,"aw",@progbits
.nv.global.init:
	.type		_$_str,@object
	.size		_$_str,(.L_0 - _$_str)
_$_str:
        /*0000*/ 	.byte	0x5f, 0x5f, 0x43, 0x55, 0x44, 0x41, 0x5f, 0x46, 0x54, 0x5a, 0x00
.L_0:


//--------------------- .nv.shared.attn_fwd       --------------------------
	.section	.nv.shared.attn_fwd,"aw",@nobits
	.sectionflags	@""
	.align	16
	.zero		1024


//--------------------- .nv.shared.reserved.0     --------------------------
	.section	.nv.shared.reserved.0,"aw",@nobits
	.weak		__nv_reservedSMEM_offset_0_alias
	.size		__nv_reservedSMEM_offset_0_alias, 0, 64
	.other		__nv_reservedSMEM_offset_0_alias,@"STO_CUDA_RESERVED_SHARED STV_DEFAULT"
__nv_reservedSMEM_offset_0_alias:
	.zero		0
	.zero		64


//--------------------- .nv.constant0.attn_fwd    --------------------------
	.section	.nv.constant0.attn_fwd,"a",@progbits
	.sectionflags	@""
	.align	4
.nv.constant0.attn_fwd:
	.zero		1032


//--------------------- SYMBOLS --------------------------

	.type		.nv.reservedSmem.offset0,@object
	.size		.nv.reservedSmem.offset0,0x4
	.type		.nv.reservedSmem.cap,@object
	.size		.nv.reservedSmem.cap,0x4
